	.target	sm_90a

	.elftype	@"ET_EXEC"


//--------------------- .note.nv.tkinfo           --------------------------
	.section	.note.nv.tkinfo,"",@"SHT_NOTE"
	.sectionflags	@"SHF_NOTE_NV_TKINFO"
	.tkinfo
        /*0018*/ 	.word	0x00000002
        /*0030*/ 	.string	""
        /*0030*/ 	.string	"ptxas"
        /*0030*/ 	.string	"Cuda compilation tools, release 13.0, V13.0.88"
        /*0030*/ 	.string	"Build cuda_13.0.r13.0/compiler.36424714_0"
        /*0030*/ 	.string	"-arch sm_90a -m 64 "



//--------------------- .note.nv.cuinfo           --------------------------
	.section	.note.nv.cuinfo,"",@"SHT_NOTE"
	.sectionflags	@"SHF_NOTE_NV_CUINFO"
        /*0018*/ 	.short	0x0002
        /*001a*/ 	.short	0x005a
        /*001c*/ 	.short	0x0082
	.zero		2


//--------------------- .nv.info                  --------------------------
	.section	.nv.info,"",@"SHT_CUDA_INFO"
	.align	4


	//----- nvinfo : EIATTR_REGCOUNT
	.align		4
        /*0000*/ 	.byte	0x04, 0x2f
        /*0002*/ 	.short	(.L_12 - .L_11)
	.align		4
.L_11:
        /*0004*/ 	.word	index@(_ZN7cutlass13device_kernelINS_4gemm6kernel13GemmUniversalIN4cute5tupleIJiiiiEEENS1_10collective13CollectiveMmaINS1_37MainloopSm90TmaGmmaWarpSpecializedFP8ILi18ENS5_IJNS4_1CILi2EEESB_NSA_ILi1EEEEEENS1_35KernelTmaWarpSpecializedCooperativeEEENS5_IJNSA_ILi128EEENSA_ILi64EEESH_EEENS_12float_e4m3_tENS5_IJlSC_lEEESJ_SK_NS4_8TiledMMAINS4_8MMA_AtomIJNS4_4SM904GMMA30MMA_64x64x32_F32E4M3E4M3_SS_TNILNSO_7ScaleInE1ELSQ_1EEEEEENS4_6LayoutINS5_IJSB_SC_SC_EEENS5_IJSC_NSA_ILi0EEESV_EEEEENS5_IJNS4_10UnderscoreESY_SY_EEEEENS4_23SM90_TMA_LOAD_MULTICASTENS4_14ComposedLayoutINS4_7SwizzleILi2ELi4ELi3EEENS4_18smem_ptr_flag_bitsILi8EEENST_INS5_IJNSA_ILi8EEESH_EEENS5_IJSH_SC_EEEEEEEvNS4_8identityES11_S1B_vS1C_EENS_8epilogue10collective6detail29Sm90TmaWarpSpecializedAdapterINS1F_15DefaultEpilogueISJ_SK_SK_NS1E_6thread17LinearCombinationISJ_Li1EffLNS1J_9ScaleType4KindE0ELNS_15FloatRoundStyleE2ESJ_EENS1_15EpilogueDefaultEEEEEvvEEEEvNT_6ParamsE)
        /*0008*/ 	.word	0x000000a8


	//----- nvinfo : EIATTR_FRAME_SIZE
	.align		4
.L_12:
        /*000c*/ 	.byte	0x04, 0x11
        /*000e*/ 	.short	(.L_14 - .L_13)
	.align		4
.L_13:
        /*0010*/ 	.word	index@(_ZN7cutlass13device_kernelINS_4gemm6kernel13GemmUniversalIN4cute5tupleIJiiiiEEENS1_10collective13CollectiveMmaINS1_37MainloopSm90TmaGmmaWarpSpecializedFP8ILi18ENS5_IJNS4_1CILi2EEESB_NSA_ILi1EEEEEENS1_35KernelTmaWarpSpecializedCooperativeEEENS5_IJNSA_ILi128EEENSA_ILi64EEESH_EEENS_12float_e4m3_tENS5_IJlSC_lEEESJ_SK_NS4_8TiledMMAINS4_8MMA_AtomIJNS4_4SM904GMMA30MMA_64x64x32_F32E4M3E4M3_SS_TNILNSO_7ScaleInE1ELSQ_1EEEEEENS4_6LayoutINS5_IJSB_SC_SC_EEENS5_IJSC_NSA_ILi0EEESV_EEEEENS5_IJNS4_10UnderscoreESY_SY_EEEEENS4_23SM90_TMA_LOAD_MULTICASTENS4_14ComposedLayoutINS4_7SwizzleILi2ELi4ELi3EEENS4_18smem_ptr_flag_bitsILi8EEENST_INS5_IJNSA_ILi8EEESH_EEENS5_IJSH_SC_EEEEEEEvNS4_8identityES11_S1B_vS1C_EENS_8epilogue10collective6detail29Sm90TmaWarpSpecializedAdapterINS1F_15DefaultEpilogueISJ_SK_SK_NS1E_6thread17LinearCombinationISJ_Li1EffLNS1J_9ScaleType4KindE0ELNS_15FloatRoundStyleE2ESJ_EENS1_15EpilogueDefaultEEEEEvvEEEEvNT_6ParamsE)
        /*0014*/ 	.word	0x00000000


	//----- nvinfo : EIATTR_MIN_STACK_SIZE
	.align		4
.L_14:
        /*0018*/ 	.byte	0x04, 0x12
        /*001a*/ 	.short	(.L_16 - .L_15)
	.align		4
.L_15:
        /*001c*/ 	.word	index@(_ZN7cutlass13device_kernelINS_4gemm6kernel13GemmUniversalIN4cute5tupleIJiiiiEEENS1_10collective13CollectiveMmaINS1_37MainloopSm90TmaGmmaWarpSpecializedFP8ILi18ENS5_IJNS4_1CILi2EEESB_NSA_ILi1EEEEEENS1_35KernelTmaWarpSpecializedCooperativeEEENS5_IJNSA_ILi128EEENSA_ILi64EEESH_EEENS_12float_e4m3_tENS5_IJlSC_lEEESJ_SK_NS4_8TiledMMAINS4_8MMA_AtomIJNS4_4SM904GMMA30MMA_64x64x32_F32E4M3E4M3_SS_TNILNSO_7ScaleInE1ELSQ_1EEEEEENS4_6LayoutINS5_IJSB_SC_SC_EEENS5_IJSC_NSA_ILi0EEESV_EEEEENS5_IJNS4_10UnderscoreESY_SY_EEEEENS4_23SM90_TMA_LOAD_MULTICASTENS4_14ComposedLayoutINS4_7SwizzleILi2ELi4ELi3EEENS4_18smem_ptr_flag_bitsILi8EEENST_INS5_IJNSA_ILi8EEESH_EEENS5_IJSH_SC_EEEEEEEvNS4_8identityES11_S1B_vS1C_EENS_8epilogue10collective6detail29Sm90TmaWarpSpecializedAdapterINS1F_15DefaultEpilogueISJ_SK_SK_NS1E_6thread17LinearCombinationISJ_Li1EffLNS1J_9ScaleType4KindE0ELNS_15FloatRoundStyleE2ESJ_EENS1_15EpilogueDefaultEEEEEvvEEEEvNT_6ParamsE)
        /*0020*/ 	.word	0x00000000
.L_16:


//--------------------- .nv.compat                --------------------------
	.section	.nv.compat,"",@"SHT_CUDA_COMPAT_INFO"
	.align	4
        /*0000*/ 	.byte	0x02, 0x09, 0x01, 0x00, 0x02, 0x02, 0x04, 0x00, 0x02, 0x05, 0x05, 0x00, 0x03, 0x07, 0x01, 0x01
        /*0010*/ 	.byte	0x02, 0x03, 0x01, 0x00, 0x02, 0x06, 0x01, 0x00, 0x04, 0x0b, 0x08, 0x00, 0x00, 0x00, 0x00, 0x00
        /*0020*/ 	.byte	0x00, 0x00, 0x00, 0x00


//--------------------- .nv.info._ZN7cutlass13device_kernelINS_4gemm6kernel13GemmUniversalIN4cute5tupleIJiiiiEEENS1_10collective13CollectiveMmaINS1_37MainloopSm90TmaGmmaWarpSpecializedFP8ILi18ENS5_IJNS4_1CILi2EEESB_NSA_ILi1EEEEEENS1_35KernelTmaWarpSpecializedCooperativeEEENS5_IJNSA_ILi128EEENSA_ILi64EEESH_EEENS_12float_e4m3_tENS5_IJlSC_lEEESJ_SK_NS4_8TiledMMAINS4_8MMA_AtomIJNS4_4SM904GMMA30MMA_64x64x32_F32E4M3E4M3_SS_TNILNSO_7ScaleInE1ELSQ_1EEEEEENS4_6LayoutINS5_IJSB_SC_SC_EEENS5_IJSC_NSA_ILi0EEESV_EEEEENS5_IJNS4_10UnderscoreESY_SY_EEEEENS4_23SM90_TMA_LOAD_MULTICASTENS4_14ComposedLayoutINS4_7SwizzleILi2ELi4ELi3EEENS4_18smem_ptr_flag_bitsILi8EEENST_INS5_IJNSA_ILi8EEESH_EEENS5_IJSH_SC_EEEEEEEvNS4_8identityES11_S1B_vS1C_EENS_8epilogue10collective6detail29Sm90TmaWarpSpecializedAdapterINS1F_15DefaultEpilogueISJ_SK_SK_NS1E_6thread17LinearCombinationISJ_Li1EffLNS1J_9ScaleType4KindE0ELNS_15FloatRoundStyleE2ESJ_EENS1_15EpilogueDefaultEEEEEvvEEEEvNT_6ParamsE --------------------------
	.section	.nv.info._ZN7cutlass13device_kernelINS_4gemm6kernel13GemmUniversalIN4cute5tupleIJiiiiEEENS1_10collective13CollectiveMmaINS1_37MainloopSm90TmaGmmaWarpSpecializedFP8ILi18ENS5_IJNS4_1CILi2EEESB_NSA_ILi1EEEEEENS1_35KernelTmaWarpSpecializedCooperativeEEENS5_IJNSA_ILi128EEENSA_ILi64EEESH_EEENS_12float_e4m3_tENS5_IJlSC_lEEESJ_SK_NS4_8TiledMMAINS4_8MMA_AtomIJNS4_4SM904GMMA30MMA_64x64x32_F32E4M3E4M3_SS_TNILNSO_7ScaleInE1ELSQ_1EEEEEENS4_6LayoutINS5_IJSB_SC_SC_EEENS5_IJSC_NSA_ILi0EEESV_EEEEENS5_IJNS4_10UnderscoreESY_SY_EEEEENS4_23SM90_TMA_LOAD_MULTICASTENS4_14ComposedLayoutINS4_7SwizzleILi2ELi4ELi3EEENS4_18smem_ptr_flag_bitsILi8EEENST_INS5_IJNSA_ILi8EEESH_EEENS5_IJSH_SC_EEEEEEEvNS4_8identityES11_S1B_vS1C_EENS_8epilogue10collective6detail29Sm90TmaWarpSpecializedAdapterINS1F_15DefaultEpilogueISJ_SK_SK_NS1E_6thread17LinearCombinationISJ_Li1EffLNS1J_9ScaleType4KindE0ELNS_15FloatRoundStyleE2ESJ_EENS1_15EpilogueDefaultEEEEEvvEEEEvNT_6ParamsE,"",@"SHT_CUDA_INFO"
	.sectionflags	@""
	.align	4


	//----- nvinfo : EIATTR_CUDA_API_VERSION
	.align		4
        /*0000*/ 	.byte	0x04, 0x37
        /*0002*/ 	.short	(.L_18 - .L_17)
.L_17:
        /*0004*/ 	.word	0x00000082


	//----- nvinfo : EIATTR_KPARAM_INFO
	.align		4
.L_18:
        /*0008*/ 	.byte	0x04, 0x17
        /*000a*/ 	.short	(.L_20 - .L_19)
.L_19:
        /*000c*/ 	.word	0x00000000
        /*0010*/ 	.short	0x0000
        /*0012*/ 	.short	0x0070
        /*0014*/ 	.byte	0x00, 0xf0, 0x01, 0x10


	//----- nvinfo : EIATTR_SPARSE_MMA_MASK
	.align		4
.L_20:
        /*0018*/ 	.byte	0x03, 0x50
        /*001a*/ 	.short	0x0000


	//----- nvinfo : EIATTR_MAXREG_COUNT
	.align		4
        /*001c*/ 	.byte	0x03, 0x1b
        /*001e*/ 	.short	0x00a8


	//----- nvinfo : EIATTR_NUM_BARRIERS
	.align		4
        /*0020*/ 	.byte	0x02, 0x4c
        /*0022*/ 	.byte	0x01
	.zero		1


	//----- nvinfo : EIATTR_MERCURY_ISA_VERSION
	.align		4
        /*0024*/ 	.byte	0x03, 0x5f
        /*0026*/ 	.short	0x0101


	//----- nvinfo : EIATTR_INT_WARP_WIDE_INSTR_OFFSETS
	.align		4
        /*0028*/ 	.byte	0x04, 0x31
        /*002a*/ 	.short	(.L_22 - .L_21)


	//   ....[0]....
.L_21:
        /*002c*/ 	.word	0x00000660


	//   ....[1]....
        /*0030*/ 	.word	0x00000790


	//   ....[2]....
        /*0034*/ 	.word	0x00000870


	//----- nvinfo : EIATTR_COOP_GROUP_MASK_REGIDS
	.align		4
.L_22:
        /*0038*/ 	.byte	0x04, 0x29
        /*003a*/ 	.short	(.L_24 - .L_23)


	//   ....[0]....
.L_23:
        /*003c*/ 	.word	0xffffffff


	//   ....[1]....
        /*0040*/ 	.word	0xffffffff


	//   ....[2]....
        /*0044*/ 	.word	0xffffffff


	//   ....[3]....
        /*0048*/ 	.word	0xffffffff


	//   ....[4]....
        /*004c*/ 	.word	0xffffffff


	//   ....[5]....
        /*0050*/ 	.word	0xffffffff


	//----- nvinfo : EIATTR_COOP_GROUP_INSTR_OFFSETS
	.align		4
.L_24:
        /*0054*/ 	.byte	0x04, 0x28
        /*0056*/ 	.short	(.L_26 - .L_25)


	//   ....[0]....
.L_25:
        /*0058*/ 	.word	0x00000060


	//   ....[1]....
        /*005c*/ 	.word	0x00000070


	//   ....[2]....
        /*0060*/ 	.word	0x00000130


	//   ....[3]....
        /*0064*/ 	.word	0x000004c0


	//   ....[4]....
        /*0068*/ 	.word	0x000009e0


	//   ....[5]....
        /*006c*/ 	.word	0x00001450


	//----- nvinfo : EIATTR_REG_RECONFIG
	.align		4
.L_26:
        /*0070*/ 	.byte	0x01, 0x54
	.zero		2


	//----- nvinfo : EIATTR_MBARRIER_INSTR_OFFSETS
	.align		4
        /*0074*/ 	.byte	0x04, 0x39
        /*0076*/ 	.short	(.L_28 - .L_27)


	//   ....[0]....
.L_27:
        /*0078*/ 	.word	0x00000250
        /*007c*/ 	.word	0x000000ff
        /*0080*/ 	.word	0x00000000
        /*0084*/ 	.short	0x0100
        /*0086*/ 	.byte	0x08
	.zero		1


	//   ....[1]....
        /*0088*/ 	.word	0x00000260
        /*008c*/ 	.word	0x000000ff
        /*0090*/ 	.word	0x00000090
        /*0094*/ 	.short	0x0100
        /*0096*/ 	.byte	0x08
	.zero		1


	//   ....[2]....
        /*0098*/ 	.word	0x00000270
        /*009c*/ 	.word	0x000000ff
        /*00a0*/ 	.word	0x00000008
        /*00a4*/ 	.short	0x0100
        /*00a6*/ 	.byte	0x08
	.zero		1


	//   ....[3]....
        /*00a8*/ 	.word	0x00000280
        /*00ac*/ 	.word	0x000000ff
        /*00b0*/ 	.word	0x00000098
        /*00b4*/ 	.short	0x0100
        /*00b6*/ 	.byte	0x08
	.zero		1


	//   ....[4]....
        /*00b8*/ 	.word	0x00000290
        /*00bc*/ 	.word	0x000000ff
        /*00c0*/ 	.word	0x00000010
        /*00c4*/ 	.short	0x0100
        /*00c6*/ 	.byte	0x08
	.zero		1


	//   ....[5]....
        /*00c8*/ 	.word	0x000002a0
        /*00cc*/ 	.word	0x000000ff
        /*00d0*/ 	.word	0x000000a0
        /*00d4*/ 	.short	0x0100
        /*00d6*/ 	.byte	0x08
	.zero		1


	//   ....[6]....
        /*00d8*/ 	.word	0x000002b0
        /*00dc*/ 	.word	0x000000ff
        /*00e0*/ 	.word	0x00000018
        /*00e4*/ 	.short	0x0100
        /*00e6*/ 	.byte	0x08
	.zero		1


	//   ....[7]....
        /*00e8*/ 	.word	0x000002c0
        /*00ec*/ 	.word	0x000000ff
        /*00f0*/ 	.word	0x000000a8
        /*00f4*/ 	.short	0x0100
        /*00f6*/ 	.byte	0x08
	.zero		1


	//   ....[8]....
        /*00f8*/ 	.word	0x000002d0
        /*00fc*/ 	.word	0x000000ff
        /*0100*/ 	.word	0x00000020
        /*0104*/ 	.short	0x0100
        /*0106*/ 	.byte	0x08
	.zero		1


	//   ....[9]....
        /*0108*/ 	.word	0x000002e0
        /*010c*/ 	.word	0x000000ff
        /*0110*/ 	.word	0x000000b0
        /*0114*/ 	.short	0x0100
        /*0116*/ 	.byte	0x08
	.zero		1


	//   ....[10]....
        /*0118*/ 	.word	0x000002f0
        /*011c*/ 	.word	0x000000ff
        /*0120*/ 	.word	0x00000028
        /*0124*/ 	.short	0x0100
        /*0126*/ 	.byte	0x08
	.zero		1


	//   ....[11]....
        /*0128*/ 	.word	0x00000300
        /*012c*/ 	.word	0x000000ff
        /*0130*/ 	.word	0x000000b8
        /*0134*/ 	.short	0x0100
        /*0136*/ 	.byte	0x08
	.zero		1


	//   ....[12]....
        /*0138*/ 	.word	0x00000310
        /*013c*/ 	.word	0x000000ff
        /*0140*/ 	.word	0x00000030
        /*0144*/ 	.short	0x0100
        /*0146*/ 	.byte	0x08
	.zero		1


	//   ....[13]....
        /*0148*/ 	.word	0x00000320
        /*014c*/ 	.word	0x000000ff
        /*0150*/ 	.word	0x000000c0
        /*0154*/ 	.short	0x0100
        /*0156*/ 	.byte	0x08
	.zero		1


	//   ....[14]....
        /*0158*/ 	.word	0x00000330
        /*015c*/ 	.word	0x000000ff
        /*0160*/ 	.word	0x00000038
        /*0164*/ 	.short	0x0100
        /*0166*/ 	.byte	0x08
	.zero		1


	//   ....[15]....
        /*0168*/ 	.word	0x00000340
        /*016c*/ 	.word	0x000000ff
        /*0170*/ 	.word	0x000000c8
        /*0174*/ 	.short	0x0100
        /*0176*/ 	.byte	0x08
	.zero		1


	//   ....[16]....
        /*0178*/ 	.word	0x00000350
        /*017c*/ 	.word	0x000000ff
        /*0180*/ 	.word	0x00000040
        /*0184*/ 	.short	0x0100
        /*0186*/ 	.byte	0x08
	.zero		1


	//   ....[17]....
        /*0188*/ 	.word	0x00000360
        /*018c*/ 	.word	0x000000ff
        /*0190*/ 	.word	0x000000d0
        /*0194*/ 	.short	0x0100
        /*0196*/ 	.byte	0x08
	.zero		1


	//   ....[18]....
        /*0198*/ 	.word	0x00000370
        /*019c*/ 	.word	0x000000ff
        /*01a0*/ 	.word	0x00000048
        /*01a4*/ 	.short	0x0100
        /*01a6*/ 	.byte	0x08
	.zero		1


	//   ....[19]....
        /*01a8*/ 	.word	0x00000380
        /*01ac*/ 	.word	0x000000ff
        /*01b0*/ 	.word	0x000000d8
        /*01b4*/ 	.short	0x0100
        /*01b6*/ 	.byte	0x08
	.zero		1


	//   ....[20]....
        /*01b8*/ 	.word	0x00000390
        /*01bc*/ 	.word	0x000000ff
        /*01c0*/ 	.word	0x00000050
        /*01c4*/ 	.short	0x0100
        /*01c6*/ 	.byte	0x08
	.zero		1


	//   ....[21]....
        /*01c8*/ 	.word	0x000003a0
        /*01cc*/ 	.word	0x000000ff
        /*01d0*/ 	.word	0x000000e0
        /*01d4*/ 	.short	0x0100
        /*01d6*/ 	.byte	0x08
	.zero		1


	//   ....[22]....
        /*01d8*/ 	.word	0x000003b0
        /*01dc*/ 	.word	0x000000ff
        /*01e0*/ 	.word	0x00000058
        /*01e4*/ 	.short	0x0100
        /*01e6*/ 	.byte	0x08
	.zero		1


	//   ....[23]....
        /*01e8*/ 	.word	0x000003c0
        /*01ec*/ 	.word	0x000000ff
        /*01f0*/ 	.word	0x000000e8
        /*01f4*/ 	.short	0x0100
        /*01f6*/ 	.byte	0x08
	.zero		1


	//   ....[24]....
        /*01f8*/ 	.word	0x000003d0
        /*01fc*/ 	.word	0x000000ff
        /*0200*/ 	.word	0x00000060
        /*0204*/ 	.short	0x0100
        /*0206*/ 	.byte	0x08
	.zero		1


	//   ....[25]....
        /*0208*/ 	.word	0x000003e0
        /*020c*/ 	.word	0x000000ff
        /*0210*/ 	.word	0x000000f0
        /*0214*/ 	.short	0x0100
        /*0216*/ 	.byte	0x08
	.zero		1


	//   ....[26]....
        /*0218*/ 	.word	0x000003f0
        /*021c*/ 	.word	0x000000ff
        /*0220*/ 	.word	0x00000068
        /*0224*/ 	.short	0x0100
        /*0226*/ 	.byte	0x08
	.zero		1


	//   ....[27]....
        /*0228*/ 	.word	0x00000400
        /*022c*/ 	.word	0x000000ff
        /*0230*/ 	.word	0x000000f8
        /*0234*/ 	.short	0x0100
        /*0236*/ 	.byte	0x08
	.zero		1


	//   ....[28]....
        /*0238*/ 	.word	0x00000410
        /*023c*/ 	.word	0x000000ff
        /*0240*/ 	.word	0x00000070
        /*0244*/ 	.short	0x0100
        /*0246*/ 	.byte	0x08
	.zero		1


	//   ....[29]....
        /*0248*/ 	.word	0x00000420
        /*024c*/ 	.word	0x000000ff
        /*0250*/ 	.word	0x00000100
        /*0254*/ 	.short	0x0100
        /*0256*/ 	.byte	0x08
	.zero		1


	//   ....[30]....
        /*0258*/ 	.word	0x00000430
        /*025c*/ 	.word	0x000000ff
        /*0260*/ 	.word	0x00000078
        /*0264*/ 	.short	0x0100
        /*0266*/ 	.byte	0x08
	.zero		1


	//   ....[31]....
        /*0268*/ 	.word	0x00000440
        /*026c*/ 	.word	0x000000ff
        /*0270*/ 	.word	0x00000108
        /*0274*/ 	.short	0x0100
        /*0276*/ 	.byte	0x08
	.zero		1


	//   ....[32]....
        /*0278*/ 	.word	0x00000450
        /*027c*/ 	.word	0x000000ff
        /*0280*/ 	.word	0x00000080
        /*0284*/ 	.short	0x0100
        /*0286*/ 	.byte	0x08
	.zero		1


	//   ....[33]....
        /*0288*/ 	.word	0x00000460
        /*028c*/ 	.word	0x000000ff
        /*0290*/ 	.word	0x00000110
        /*0294*/ 	.short	0x0100
        /*0296*/ 	.byte	0x08
	.zero		1


	//   ....[34]....
        /*0298*/ 	.word	0x00000470
        /*029c*/ 	.word	0x000000ff
        /*02a0*/ 	.word	0x00000088
        /*02a4*/ 	.short	0x0100
        /*02a6*/ 	.byte	0x08
	.zero		1


	//   ....[35]....
        /*02a8*/ 	.word	0x00000480
        /*02ac*/ 	.word	0x000000ff
        /*02b0*/ 	.word	0x00000118
        /*02b4*/ 	.short	0x0100
        /*02b6*/ 	.byte	0x08
	.zero		1


	//   ....[36]....
        /*02b8*/ 	.word	0x000008f0
        /*02bc*/ 	.word	0x000000ff
        /*02c0*/ 	.word	0x00000130
        /*02c4*/ 	.short	0x0100
        /*02c6*/ 	.byte	0x06
	.zero		1


	//   ....[37]....
        /*02c8*/ 	.word	0x00000980
        /*02cc*/ 	.word	0x000000ff
        /*02d0*/ 	.word	0x00000138
        /*02d4*/ 	.short	0x0100
        /*02d6*/ 	.byte	0x06
	.zero		1


	//   ....[38]....
        /*02d8*/ 	.word	0x00001790
        /*02dc*/ 	.word	0x000000ff
        /*02e0*/ 	.word	0x00000000
        /*02e4*/ 	.short	0x010a
        /*02e6*/ 	.byte	0x06
	.zero		1


	//   ....[39]....
        /*02e8*/ 	.word	0x000017d0
        /*02ec*/ 	.word	0x000000ff
        /*02f0*/ 	.word	0x00000000
        /*02f4*/ 	.short	0x010a
        /*02f6*/ 	.byte	0x06
	.zero		1


	//   ....[40]....
        /*02f8*/ 	.word	0x00001e10
        /*02fc*/ 	.word	0x000000ff
        /*0300*/ 	.word	0x00000000
        /*0304*/ 	.short	0x010a
        /*0306*/ 	.byte	0x0c
	.zero		1


	//   ....[41]....
        /*0308*/ 	.word	0x00001e50
        /*030c*/ 	.word	0x000000ff
        /*0310*/ 	.word	0x00000000
        /*0314*/ 	.short	0x010a
        /*0316*/ 	.byte	0x0c
	.zero		1


	//   ....[42]....
        /*0318*/ 	.word	0x00002280
        /*031c*/ 	.word	0x0000000a
        /*0320*/ 	.word	0x00000000
        /*0324*/ 	.short	0x0101
        /*0326*/ 	.byte	0x3f
	.zero		1


	//   ....[43]....
        /*0328*/ 	.word	0x00002720
        /*032c*/ 	.word	0x00000008
        /*0330*/ 	.word	0x00000000
        /*0334*/ 	.short	0x0101
        /*0336*/ 	.byte	0x3f
	.zero		1


	//   ....[44]....
        /*0338*/ 	.word	0x000060b0
        /*033c*/ 	.word	0x00000012
        /*0340*/ 	.word	0x00000090
        /*0344*/ 	.short	0x010a
        /*0346*/ 	.byte	0x3f
	.zero		1


	//   ....[45]....
        /*0348*/ 	.word	0x00006450
        /*034c*/ 	.word	0x00000008
        /*0350*/ 	.word	0x00000138
        /*0354*/ 	.short	0x0101
        /*0356*/ 	.byte	0x3f
	.zero		1


	//   ....[46]....
        /*0358*/ 	.word	0x00006b70
        /*035c*/ 	.word	0x00000007
        /*0360*/ 	.word	0x00000000
        /*0364*/ 	.short	0x010a
        /*0366*/ 	.byte	0x3f
	.zero		1


	//   ....[47]....
        /*0368*/ 	.word	0x00006bf0
        /*036c*/ 	.word	0x00000006
        /*0370*/ 	.word	0x00000000
        /*0374*/ 	.short	0x010a
        /*0376*/ 	.byte	0x3f
	.zero		1


	//   ....[48]....
        /*0378*/ 	.word	0x00006c80
        /*037c*/ 	.word	0x00000007
        /*0380*/ 	.word	0x00000000
        /*0384*/ 	.short	0x010a
        /*0386*/ 	.byte	0x3f
	.zero		1


	//   ....[49]....
        /*0388*/ 	.word	0x00006d10
        /*038c*/ 	.word	0x00000006
        /*0390*/ 	.word	0x00000000
        /*0394*/ 	.short	0x010a
        /*0396*/ 	.byte	0x3f
	.zero		1


	//   ....[50]....
        /*0398*/ 	.word	0x00006da0
        /*039c*/ 	.word	0x00000007
        /*03a0*/ 	.word	0x00000000
        /*03a4*/ 	.short	0x010a
        /*03a6*/ 	.byte	0x3f
	.zero		1


	//   ....[51]....
        /*03a8*/ 	.word	0x00006e30
        /*03ac*/ 	.word	0x00000006
        /*03b0*/ 	.word	0x00000000
        /*03b4*/ 	.short	0x010a
        /*03b6*/ 	.byte	0x3f
	.zero		1


	//   ....[52]....
        /*03b8*/ 	.word	0x00006ec0
        /*03bc*/ 	.word	0x00000007
        /*03c0*/ 	.word	0x00000000
        /*03c4*/ 	.short	0x010a
        /*03c6*/ 	.byte	0x3f
	.zero		1


	//   ....[53]....
        /*03c8*/ 	.word	0x00006f50
        /*03cc*/ 	.word	0x00000006
        /*03d0*/ 	.word	0x00000000
        /*03d4*/ 	.short	0x010a
        /*03d6*/ 	.byte	0x3f
	.zero		1


	//   ....[54]....
        /*03d8*/ 	.word	0x00006fe0
        /*03dc*/ 	.word	0x00000007
        /*03e0*/ 	.word	0x00000000
        /*03e4*/ 	.short	0x010a
        /*03e6*/ 	.byte	0x3f
	.zero		1


	//   ....[55]....
        /*03e8*/ 	.word	0x00007070
        /*03ec*/ 	.word	0x00000006
        /*03f0*/ 	.word	0x00000000
        /*03f4*/ 	.short	0x010a
        /*03f6*/ 	.byte	0x3f
	.zero		1


	//   ....[56]....
        /*03f8*/ 	.word	0x00007100
        /*03fc*/ 	.word	0x00000007
        /*0400*/ 	.word	0x00000000
        /*0404*/ 	.short	0x010a
        /*0406*/ 	.byte	0x3f
	.zero		1


	//   ....[57]....
        /*0408*/ 	.word	0x00007190
        /*040c*/ 	.word	0x00000006
        /*0410*/ 	.word	0x00000000
        /*0414*/ 	.short	0x010a
        /*0416*/ 	.byte	0x3f
	.zero		1


	//   ....[58]....
        /*0418*/ 	.word	0x00007220
        /*041c*/ 	.word	0x00000007
        /*0420*/ 	.word	0x00000000
        /*0424*/ 	.short	0x010a
        /*0426*/ 	.byte	0x3f
	.zero		1


	//   ....[59]....
        /*0428*/ 	.word	0x000072b0
        /*042c*/ 	.word	0x00000006
        /*0430*/ 	.word	0x00000000
        /*0434*/ 	.short	0x010a
        /*0436*/ 	.byte	0x3f
	.zero		1


	//   ....[60]....
        /*0438*/ 	.word	0x00007340
        /*043c*/ 	.word	0x00000007
        /*0440*/ 	.word	0x00000000
        /*0444*/ 	.short	0x010a
        /*0446*/ 	.byte	0x3f
	.zero		1


	//   ....[61]....
        /*0448*/ 	.word	0x000073d0
        /*044c*/ 	.word	0x00000006
        /*0450*/ 	.word	0x00000000
        /*0454*/ 	.short	0x010a
        /*0456*/ 	.byte	0x3f
	.zero		1


	//   ....[62]....
        /*0458*/ 	.word	0x00007460
        /*045c*/ 	.word	0x00000007
        /*0460*/ 	.word	0x00000000
        /*0464*/ 	.short	0x010a
        /*0466*/ 	.byte	0x3f
	.zero		1


	//   ....[63]....
        /*0468*/ 	.word	0x000074f0
        /*046c*/ 	.word	0x00000005
        /*0470*/ 	.word	0x00000000
        /*0474*/ 	.short	0x010a
        /*0476*/ 	.byte	0x3f
	.zero		1


	//   ....[64]....
        /*0478*/ 	.word	0x00007560
        /*047c*/ 	.word	0x00000009
        /*0480*/ 	.word	0x00000000
        /*0484*/ 	.short	0x010a
        /*0486*/ 	.byte	0x3f
	.zero		1


	//   ....[65]....
        /*0488*/ 	.word	0x000075c0
        /*048c*/ 	.word	0x0000000b
        /*0490*/ 	.word	0x00000000
        /*0494*/ 	.short	0x010a
        /*0496*/ 	.byte	0x3f
	.zero		1


	//   ....[66]....
        /*0498*/ 	.word	0x00007690
        /*049c*/ 	.word	0x00000012
        /*04a0*/ 	.word	0x00000090
        /*04a4*/ 	.short	0x010a
        /*04a6*/ 	.byte	0x3f
	.zero		1


	//   ....[67]....
        /*04a8*/ 	.word	0x00007760
        /*04ac*/ 	.word	0x00000007
        /*04b0*/ 	.word	0x00000000
        /*04b4*/ 	.short	0x010a
        /*04b6*/ 	.byte	0x3f
	.zero		1


	//   ....[68]....
        /*04b8*/ 	.word	0x000077b0
        /*04bc*/ 	.word	0x00000006
        /*04c0*/ 	.word	0x00000000
        /*04c4*/ 	.short	0x010a
        /*04c6*/ 	.byte	0x3f
	.zero		1


	//   ....[69]....
        /*04c8*/ 	.word	0x00007800
        /*04cc*/ 	.word	0x00000007
        /*04d0*/ 	.word	0x00000000
        /*04d4*/ 	.short	0x010a
        /*04d6*/ 	.byte	0x3f
	.zero		1


	//   ....[70]....
        /*04d8*/ 	.word	0x00007850
        /*04dc*/ 	.word	0x00000006
        /*04e0*/ 	.word	0x00000000
        /*04e4*/ 	.short	0x010a
        /*04e6*/ 	.byte	0x3f
	.zero		1


	//   ....[71]....
        /*04e8*/ 	.word	0x000078a0
        /*04ec*/ 	.word	0x00000007
        /*04f0*/ 	.word	0x00000000
        /*04f4*/ 	.short	0x010a
        /*04f6*/ 	.byte	0x3f
	.zero		1


	//   ....[72]....
        /*04f8*/ 	.word	0x000078f0
        /*04fc*/ 	.word	0x00000006
        /*0500*/ 	.word	0x00000000
        /*0504*/ 	.short	0x010a
        /*0506*/ 	.byte	0x3f
	.zero		1


	//   ....[73]....
        /*0508*/ 	.word	0x00007940
        /*050c*/ 	.word	0x00000007
        /*0510*/ 	.word	0x00000000
        /*0514*/ 	.short	0x010a
        /*0516*/ 	.byte	0x3f
	.zero		1


	//   ....[74]....
        /*0518*/ 	.word	0x00007990
        /*051c*/ 	.word	0x00000006
        /*0520*/ 	.word	0x00000000
        /*0524*/ 	.short	0x010a
        /*0526*/ 	.byte	0x3f
	.zero		1


	//   ....[75]....
        /*0528*/ 	.word	0x000079e0
        /*052c*/ 	.word	0x00000007
        /*0530*/ 	.word	0x00000000
        /*0534*/ 	.short	0x010a
        /*0536*/ 	.byte	0x3f
	.zero		1


	//   ....[76]....
        /*0538*/ 	.word	0x00007a30
        /*053c*/ 	.word	0x00000006
        /*0540*/ 	.word	0x00000000
        /*0544*/ 	.short	0x010a
        /*0546*/ 	.byte	0x3f
	.zero		1


	//   ....[77]....
        /*0548*/ 	.word	0x00007a80
        /*054c*/ 	.word	0x00000007
        /*0550*/ 	.word	0x00000000
        /*0554*/ 	.short	0x010a
        /*0556*/ 	.byte	0x3f
	.zero		1


	//   ....[78]....
        /*0558*/ 	.word	0x00007ad0
        /*055c*/ 	.word	0x00000006
        /*0560*/ 	.word	0x00000000
        /*0564*/ 	.short	0x010a
        /*0566*/ 	.byte	0x3f
	.zero		1


	//   ....[79]....
        /*0568*/ 	.word	0x00007b20
        /*056c*/ 	.word	0x00000007
        /*0570*/ 	.word	0x00000000
        /*0574*/ 	.short	0x010a
        /*0576*/ 	.byte	0x3f
	.zero		1


	//   ....[80]....
        /*0578*/ 	.word	0x00007b70
        /*057c*/ 	.word	0x00000006
        /*0580*/ 	.word	0x00000000
        /*0584*/ 	.short	0x010a
        /*0586*/ 	.byte	0x3f
	.zero		1


	//   ....[81]....
        /*0588*/ 	.word	0x00007bc0
        /*058c*/ 	.word	0x00000007
        /*0590*/ 	.word	0x00000000
        /*0594*/ 	.short	0x010a
        /*0596*/ 	.byte	0x3f
	.zero		1


	//   ....[82]....
        /*0598*/ 	.word	0x00007c10
        /*059c*/ 	.word	0x00000006
        /*05a0*/ 	.word	0x00000000
        /*05a4*/ 	.short	0x010a
        /*05a6*/ 	.byte	0x3f
	.zero		1


	//   ....[83]....
        /*05a8*/ 	.word	0x00007c60
        /*05ac*/ 	.word	0x00000007
        /*05b0*/ 	.word	0x00000000
        /*05b4*/ 	.short	0x010a
        /*05b6*/ 	.byte	0x3f
	.zero		1


	//----- nvinfo : EIATTR_NUM_MBARRIERS
	.align		4
.L_28:
        /*05b8*/ 	.byte	0x03, 0x38
        /*05ba*/ 	.short	0x0026


	//----- nvinfo : EIATTR_EXIT_INSTR_OFFSETS
	.align		4
        /*05bc*/ 	.byte	0x04, 0x1c
        /*05be*/ 	.short	(.L_30 - .L_29)


	//   ....[0]....
.L_29:
        /*05c0*/ 	.word	0x00000b40


	//   ....[1]....
        /*05c4*/ 	.word	0x00001320


	//   ....[2]....
        /*05c8*/ 	.word	0x000056f0


	//   ....[3]....
        /*05cc*/ 	.word	0x00005c50


	//   ....[4]....
        /*05d0*/ 	.word	0x00007540


	//----- nvinfo : EIATTR_MAX_THREADS
	.align		4
.L_30:
        /*05d4*/ 	.byte	0x04, 0x05
        /*05d6*/ 	.short	(.L_32 - .L_31)
.L_31:
        /*05d8*/ 	.word	0x00000180
        /*05dc*/ 	.word	0x00000001
        /*05e0*/ 	.word	0x00000001


	//----- nvinfo : EIATTR_CRS_STACK_SIZE
	.align		4
.L_32:
        /*05e4*/ 	.byte	0x04, 0x1e
        /*05e6*/ 	.short	(.L_34 - .L_33)
.L_33:
        /*05e8*/ 	.word	0x00000000


	//----- nvinfo : EIATTR_CBANK_PARAM_SIZE
	.align		4
.L_34:
        /*05ec*/ 	.byte	0x03, 0x19
        /*05ee*/ 	.short	0x0470


	//----- nvinfo : EIATTR_PARAM_CBANK
	.align		4
        /*05f0*/ 	.byte	0x04, 0x0a
        /*05f2*/ 	.short	(.L_36 - .L_35)
	.align		4
.L_35:
        /*05f4*/ 	.word	index@(.nv.constant0._ZN7cutlass13device_kernelINS_4gemm6kernel13GemmUniversalIN4cute5tupleIJiiiiEEENS1_10collective13CollectiveMmaINS1_37MainloopSm90TmaGmmaWarpSpecializedFP8ILi18ENS5_IJNS4_1CILi2EEESB_NSA_ILi1EEEEEENS1_35KernelTmaWarpSpecializedCooperativeEEENS5_IJNSA_ILi128EEENSA_ILi64EEESH_EEENS_12float_e4m3_tENS5_IJlSC_lEEESJ_SK_NS4_8TiledMMAINS4_8MMA_AtomIJNS4_4SM904GMMA30MMA_64x64x32_F32E4M3E4M3_SS_TNILNSO_7ScaleInE1ELSQ_1EEEEEENS4_6LayoutINS5_IJSB_SC_SC_EEENS5_IJSC_NSA_ILi0EEESV_EEEEENS5_IJNS4_10UnderscoreESY_SY_EEEEENS4_23SM90_TMA_LOAD_MULTICASTENS4_14ComposedLayoutINS4_7SwizzleILi2ELi4ELi3EEENS4_18smem_ptr_flag_bitsILi8EEENST_INS5_IJNSA_ILi8EEESH_EEENS5_IJSH_SC_EEEEEEEvNS4_8identityES11_S1B_vS1C_EENS_8epilogue10collective6detail29Sm90TmaWarpSpecializedAdapterINS1F_15DefaultEpilogueISJ_SK_SK_NS1E_6thread17LinearCombinationISJ_Li1EffLNS1J_9ScaleType4KindE0ELNS_15FloatRoundStyleE2ESJ_EENS1_15EpilogueDefaultEEEEEvvEEEEvNT_6ParamsE)
        /*05f8*/ 	.short	0x0210
        /*05fa*/ 	.short	0x0470


	//----- nvinfo : EIATTR_SW_WAR
	.align		4
.L_36:
        /*05fc*/ 	.byte	0x04, 0x36
        /*05fe*/ 	.short	(.L_38 - .L_37)
.L_37:
        /*0600*/ 	.word	0x00000008
.L_38:


//--------------------- .nv.callgraph             --------------------------
	.section	.nv.callgraph,"",@"SHT_CUDA_CALLGRAPH"
	.align	4
	.sectionentsize	8
	.align		4
        /*0000*/ 	.word	0x00000000
	.align		4
        /*0004*/ 	.word	0xffffffff
	.align		4
        /*0008*/ 	.word	0x00000000
	.align		4
        /*000c*/ 	.word	0xfffffffe
	.align		4
        /*0010*/ 	.word	0x00000000
	.align		4
        /*0014*/ 	.word	0xfffffffd
	.align		4
        /*0018*/ 	.word	0x00000000
	.align		4
        /*001c*/ 	.word	0xfffffffc


//--------------------- .nv.constant4             --------------------------
	.section	.nv.constant4,"a",@progbits
	.align	8
	.align		8
.nv.constant4:
        /*0000*/ 	.dword	_ZN39_INTERNAL_d93f4df1_4_k_cu_a9175038_51084cuda3std3__45__cpo5beginE
	.align		8
        /*0008*/ 	.dword	_ZN39_INTERNAL_d93f4df1_4_k_cu_a9175038_51084cuda3std3__45__cpo3endE
	.align		8
        /*0010*/ 	.dword	_ZN39_INTERNAL_d93f4df1_4_k_cu_a9175038_51084cuda3std3__45__cpo6cbeginE
	.align		8
        /*0018*/ 	.dword	_ZN39_INTERNAL_d93f4df1_4_k_cu_a9175038_51084cuda3std3__45__cpo4cendE
	.align		8
        /*0020*/ 	.dword	_ZN39_INTERNAL_d93f4df1_4_k_cu_a9175038_51084cuda3std3__441_GLOBAL__N__d93f4df1_4_k_cu_a9175038_51086ignoreE
	.align		8
        /*0028*/ 	.dword	_ZN39_INTERNAL_d93f4df1_4_k_cu_a9175038_51084cuda3std3__419piecewise_constructE
	.align		8
        /*0030*/ 	.dword	_ZN39_INTERNAL_d93f4df1_4_k_cu_a9175038_51084cuda3std3__48in_placeE
	.align		8
        /*0038*/ 	.dword	_ZN39_INTERNAL_d93f4df1_4_k_cu_a9175038_51084cuda3std6ranges3__45__cpo4swapE
	.align		8
        /*0040*/ 	.dword	_ZN39_INTERNAL_d93f4df1_4_k_cu_a9175038_51084cuda3std6ranges3__45__cpo9iter_moveE
	.align		8
        /*0048*/ 	.dword	_ZN39_INTERNAL_d93f4df1_4_k_cu_a9175038_51084cute7productE
	.align		8
        /*0050*/ 	.dword	_ZN39_INTERNAL_d93f4df1_4_k_cu_a9175038_51084cute1_E


//--------------------- .text._ZN7cutlass13device_kernelINS_4gemm6kernel13GemmUniversalIN4cute5tupleIJiiiiEEENS1_10collective13CollectiveMmaINS1_37MainloopSm90TmaGmmaWarpSpecializedFP8ILi18ENS5_IJNS4_1CILi2EEESB_NSA_ILi1EEEEEENS1_35KernelTmaWarpSpecializedCooperativeEEENS5_IJNSA_ILi128EEENSA_ILi64EEESH_EEENS_12float_e4m3_tENS5_IJlSC_lEEESJ_SK_NS4_8TiledMMAINS4_8MMA_AtomIJNS4_4SM904GMMA30MMA_64x64x32_F32E4M3E4M3_SS_TNILNSO_7ScaleInE1ELSQ_1EEEEEENS4_6LayoutINS5_IJSB_SC_SC_EEENS5_IJSC_NSA_ILi0EEESV_EEEEENS5_IJNS4_10UnderscoreESY_SY_EEEEENS4_23SM90_TMA_LOAD_MULTICASTENS4_14ComposedLayoutINS4_7SwizzleILi2ELi4ELi3EEENS4_18smem_ptr_flag_bitsILi8EEENST_INS5_IJNSA_ILi8EEESH_EEENS5_IJSH_SC_EEEEEEEvNS4_8identityES11_S1B_vS1C_EENS_8epilogue10collective6detail29Sm90TmaWarpSpecializedAdapterINS1F_15DefaultEpilogueISJ_SK_SK_NS1E_6thread17LinearCombinationISJ_Li1EffLNS1J_9ScaleType4KindE0ELNS_15FloatRoundStyleE2ESJ_EENS1_15EpilogueDefaultEEEEEvvEEEEvNT_6ParamsE --------------------------
	.section	.text._ZN7cutlass13device_kernelINS_4gemm6kernel13GemmUniversalIN4cute5tupleIJiiiiEEENS1_10collective13CollectiveMmaINS1_37MainloopSm90TmaGmmaWarpSpecializedFP8ILi18ENS5_IJNS4_1CILi2EEESB_NSA_ILi1EEEEEENS1_35KernelTmaWarpSpecializedCooperativeEEENS5_IJNSA_ILi128EEENSA_ILi64EEESH_EEENS_12float_e4m3_tENS5_IJlSC_lEEESJ_SK_NS4_8TiledMMAINS4_8MMA_AtomIJNS4_4SM904GMMA30MMA_64x64x32_F32E4M3E4M3_SS_TNILNSO_7ScaleInE1ELSQ_1EEEEEENS4_6LayoutINS5_IJSB_SC_SC_EEENS5_IJSC_NSA_ILi0EEESV_EEEEENS5_IJNS4_10UnderscoreESY_SY_EEEEENS4_23SM90_TMA_LOAD_MULTICASTENS4_14ComposedLayoutINS4_7SwizzleILi2ELi4ELi3EEENS4_18smem_ptr_flag_bitsILi8EEENST_INS5_IJNSA_ILi8EEESH_EEENS5_IJSH_SC_EEEEEEEvNS4_8identityES11_S1B_vS1C_EENS_8epilogue10collective6detail29Sm90TmaWarpSpecializedAdapterINS1F_15DefaultEpilogueISJ_SK_SK_NS1E_6thread17LinearCombinationISJ_Li1EffLNS1J_9ScaleType4KindE0ELNS_15FloatRoundStyleE2ESJ_EENS1_15EpilogueDefaultEEEEEvvEEEEvNT_6ParamsE,"ax",@progbits
	.align	128
.text._ZN7cutlass13device_kernelINS_4gemm6kernel13GemmUniversalIN4cute5tupleIJiiiiEEENS1_10collective13CollectiveMmaINS1_37MainloopSm90TmaGmmaWarpSpecializedFP8ILi18ENS5_IJNS4_1CILi2EEESB_NSA_ILi1EEEEEENS1_35KernelTmaWarpSpecializedCooperativeEEENS5_IJNSA_ILi128EEENSA_ILi64EEESH_EEENS_12float_e4m3_tENS5_IJlSC_lEEESJ_SK_NS4_8TiledMMAINS4_8MMA_AtomIJNS4_4SM904GMMA30MMA_64x64x32_F32E4M3E4M3_SS_TNILNSO_7ScaleInE1ELSQ_1EEEEEENS4_6LayoutINS5_IJSB_SC_SC_EEENS5_IJSC_NSA_ILi0EEESV_EEEEENS5_IJNS4_10UnderscoreESY_SY_EEEEENS4_23SM90_TMA_LOAD_MULTICASTENS4_14ComposedLayoutINS4_7SwizzleILi2ELi4ELi3EEENS4_18smem_ptr_flag_bitsILi8EEENST_INS5_IJNSA_ILi8EEESH_EEENS5_IJSH_SC_EEEEEEEvNS4_8identityES11_S1B_vS1C_EENS_8epilogue10collective6detail29Sm90TmaWarpSpecializedAdapterINS1F_15DefaultEpilogueISJ_SK_SK_NS1E_6thread17LinearCombinationISJ_Li1EffLNS1J_9ScaleType4KindE0ELNS_15FloatRoundStyleE2ESJ_EENS1_15EpilogueDefaultEEEEEvvEEEEvNT_6ParamsE:
        .type           _ZN7cutlass13device_kernelINS_4gemm6kernel13GemmUniversalIN4cute5tupleIJiiiiEEENS1_10collective13CollectiveMmaINS1_37MainloopSm90TmaGmmaWarpSpecializedFP8ILi18ENS5_IJNS4_1CILi2EEESB_NSA_ILi1EEEEEENS1_35KernelTmaWarpSpecializedCooperativeEEENS5_IJNSA_ILi128EEENSA_ILi64EEESH_EEENS_12float_e4m3_tENS5_IJlSC_lEEESJ_SK_NS4_8TiledMMAINS4_8MMA_AtomIJNS4_4SM904GMMA30MMA_64x64x32_F32E4M3E4M3_SS_TNILNSO_7ScaleInE1ELSQ_1EEEEEENS4_6LayoutINS5_IJSB_SC_SC_EEENS5_IJSC_NSA_ILi0EEESV_EEEEENS5_IJNS4_10UnderscoreESY_SY_EEEEENS4_23SM90_TMA_LOAD_MULTICASTENS4_14ComposedLayoutINS4_7SwizzleILi2ELi4ELi3EEENS4_18smem_ptr_flag_bitsILi8EEENST_INS5_IJNSA_ILi8EEESH_EEENS5_IJSH_SC_EEEEEEEvNS4_8identityES11_S1B_vS1C_EENS_8epilogue10collective6detail29Sm90TmaWarpSpecializedAdapterINS1F_15DefaultEpilogueISJ_SK_SK_NS1E_6thread17LinearCombinationISJ_Li1EffLNS1J_9ScaleType4KindE0ELNS_15FloatRoundStyleE2ESJ_EENS1_15EpilogueDefaultEEEEEvvEEEEvNT_6ParamsE,@function
        .size           _ZN7cutlass13device_kernelINS_4gemm6kernel13GemmUniversalIN4cute5tupleIJiiiiEEENS1_10collective13CollectiveMmaINS1_37MainloopSm90TmaGmmaWarpSpecializedFP8ILi18ENS5_IJNS4_1CILi2EEESB_NSA_ILi1EEEEEENS1_35KernelTmaWarpSpecializedCooperativeEEENS5_IJNSA_ILi128EEENSA_ILi64EEESH_EEENS_12float_e4m3_tENS5_IJlSC_lEEESJ_SK_NS4_8TiledMMAINS4_8MMA_AtomIJNS4_4SM904GMMA30MMA_64x64x32_F32E4M3E4M3_SS_TNILNSO_7ScaleInE1ELSQ_1EEEEEENS4_6LayoutINS5_IJSB_SC_SC_EEENS5_IJSC_NSA_ILi0EEESV_EEEEENS5_IJNS4_10UnderscoreESY_SY_EEEEENS4_23SM90_TMA_LOAD_MULTICASTENS4_14ComposedLayoutINS4_7SwizzleILi2ELi4ELi3EEENS4_18smem_ptr_flag_bitsILi8EEENST_INS5_IJNSA_ILi8EEESH_EEENS5_IJSH_SC_EEEEEEEvNS4_8identityES11_S1B_vS1C_EENS_8epilogue10collective6detail29Sm90TmaWarpSpecializedAdapterINS1F_15DefaultEpilogueISJ_SK_SK_NS1E_6thread17LinearCombinationISJ_Li1EffLNS1J_9ScaleType4KindE0ELNS_15FloatRoundStyleE2ESJ_EENS1_15EpilogueDefaultEEEEEvvEEEEvNT_6ParamsE,(.L_x_171 - _ZN7cutlass13device_kernelINS_4gemm6kernel13GemmUniversalIN4cute5tupleIJiiiiEEENS1_10collective13CollectiveMmaINS1_37MainloopSm90TmaGmmaWarpSpecializedFP8ILi18ENS5_IJNS4_1CILi2EEESB_NSA_ILi1EEEEEENS1_35KernelTmaWarpSpecializedCooperativeEEENS5_IJNSA_ILi128EEENSA_ILi64EEESH_EEENS_12float_e4m3_tENS5_IJlSC_lEEESJ_SK_NS4_8TiledMMAINS4_8MMA_AtomIJNS4_4SM904GMMA30MMA_64x64x32_F32E4M3E4M3_SS_TNILNSO_7ScaleInE1ELSQ_1EEEEEENS4_6LayoutINS5_IJSB_SC_SC_EEENS5_IJSC_NSA_ILi0EEESV_EEEEENS5_IJNS4_10UnderscoreESY_SY_EEEEENS4_23SM90_TMA_LOAD_MULTICASTENS4_14ComposedLayoutINS4_7SwizzleILi2ELi4ELi3EEENS4_18smem_ptr_flag_bitsILi8EEENST_INS5_IJNSA_ILi8EEESH_EEENS5_IJSH_SC_EEEEEEEvNS4_8identityES11_S1B_vS1C_EENS_8epilogue10collective6detail29Sm90TmaWarpSpecializedAdapterINS1F_15DefaultEpilogueISJ_SK_SK_NS1E_6thread17LinearCombinationISJ_Li1EffLNS1J_9ScaleType4KindE0ELNS_15FloatRoundStyleE2ESJ_EENS1_15EpilogueDefaultEEEEEvvEEEEvNT_6ParamsE)
        .other          _ZN7cutlass13device_kernelINS_4gemm6kernel13GemmUniversalIN4cute5tupleIJiiiiEEENS1_10collective13CollectiveMmaINS1_37MainloopSm90TmaGmmaWarpSpecializedFP8ILi18ENS5_IJNS4_1CILi2EEESB_NSA_ILi1EEEEEENS1_35KernelTmaWarpSpecializedCooperativeEEENS5_IJNSA_ILi128EEENSA_ILi64EEESH_EEENS_12float_e4m3_tENS5_IJlSC_lEEESJ_SK_NS4_8TiledMMAINS4_8MMA_AtomIJNS4_4SM904GMMA30MMA_64x64x32_F32E4M3E4M3_SS_TNILNSO_7ScaleInE1ELSQ_1EEEEEENS4_6LayoutINS5_IJSB_SC_SC_EEENS5_IJSC_NSA_ILi0EEESV_EEEEENS5_IJNS4_10UnderscoreESY_SY_EEEEENS4_23SM90_TMA_LOAD_MULTICASTENS4_14ComposedLayoutINS4_7SwizzleILi2ELi4ELi3EEENS4_18smem_ptr_flag_bitsILi8EEENST_INS5_IJNSA_ILi8EEESH_EEENS5_IJSH_SC_EEEEEEEvNS4_8identityES11_S1B_vS1C_EENS_8epilogue10collective6detail29Sm90TmaWarpSpecializedAdapterINS1F_15DefaultEpilogueISJ_SK_SK_NS1E_6thread17LinearCombinationISJ_Li1EffLNS1J_9ScaleType4KindE0ELNS_15FloatRoundStyleE2ESJ_EENS1_15EpilogueDefaultEEEEEvvEEEEvNT_6ParamsE,@"STO_CUDA_ENTRY STV_DEFAULT"
_ZN7cutlass13device_kernelINS_4gemm6kernel13GemmUniversalIN4cute5tupleIJiiiiEEENS1_10collective13CollectiveMmaINS1_37MainloopSm90TmaGmmaWarpSpecializedFP8ILi18ENS5_IJNS4_1CILi2EEESB_NSA_ILi1EEEEEENS1_35KernelTmaWarpSpecializedCooperativeEEENS5_IJNSA_ILi128EEENSA_ILi64EEESH_EEENS_12float_e4m3_tENS5_IJlSC_lEEESJ_SK_NS4_8TiledMMAINS4_8MMA_AtomIJNS4_4SM904GMMA30MMA_64x64x32_F32E4M3E4M3_SS_TNILNSO_7ScaleInE1ELSQ_1EEEEEENS4_6LayoutINS5_IJSB_SC_SC_EEENS5_IJSC_NSA_ILi0EEESV_EEEEENS5_IJNS4_10UnderscoreESY_SY_EEEEENS4_23SM90_TMA_LOAD_MULTICASTENS4_14ComposedLayoutINS4_7SwizzleILi2ELi4ELi3EEENS4_18smem_ptr_flag_bitsILi8EEENST_INS5_IJNSA_ILi8EEESH_EEENS5_IJSH_SC_EEEEEEEvNS4_8identityES11_S1B_vS1C_EENS_8epilogue10collective6detail29Sm90TmaWarpSpecializedAdapterINS1F_15DefaultEpilogueISJ_SK_SK_NS1E_6thread17LinearCombinationISJ_Li1EffLNS1J_9ScaleType4KindE0ELNS_15FloatRoundStyleE2ESJ_EENS1_15EpilogueDefaultEEEEEvvEEEEvNT_6ParamsE:
[----:B------:R-:W-:Y:S01]  /*0000*/  LDC R1, c[0x0][0x28] ;  /* 0x00000a00ff017b82 */ /* 0x000fe20000000800 */
[----:B------:R-:W0:Y:S01]  /*0010*/  S2R R0, SR_TID.X ;  /* 0x0000000000007919 */ /* 0x000e220000002100 */
[----:B------:R-:W-:Y:S01]  /*0020*/  ELECT P0, URZ, PT ;  /* 0x00000000003f782f */ /* 0x000fe20003800000 */
[----:B------:R-:W-:Y:S01]  /*0030*/  BSSY B0, `(.L_x_0) ;  /* 0x000000f000007945 */ /* 0x000fe20003800000 */
[--C-:B0-----:R-:W-:Y:S02]  /*0040*/  SHF.R.U32.HI R2, RZ, 0x5, R0.reuse ;  /* 0x00000005ff027819 */ /* 0x101fe40000011600 */
[----:B------:R-:W-:-:S03]  /*0050*/  SHF.R.U32.HI R3, RZ, 0x7, R0 ;  /* 0x00000007ff037819 */ /* 0x000fc60000011600 */
[----:B------:R-:W0:Y:S04]  /*0060*/  SHFL.IDX PT, R7, R2, RZ, 0x1f ;  /* 0x00001fff02077589 */ /* 0x000e2800000e0000 */
[----:B------:R1:W2:Y:S01]  /*0070*/  SHFL.IDX PT, R4, R3, RZ, 0x1f ;  /* 0x00001fff03047589 */ /* 0x0002a200000e0000 */
[----:B0-----:R-:W-:-:S13]  /*0080*/  ISETP.NE.OR P0, PT, R7, RZ, !P0 ;  /* 0x000000ff0700720c */ /* 0x001fda0004705670 */
[----:B-12---:R-:W-:Y:S05]  /*0090*/  @P0 BRA `(.L_x_1) ;  /* 0x0000000000200947 */ /* 0x006fea0003800000 */
[----:B------:R-:W-:Y:S02]  /*00a0*/  ULDC.64 UR4, c[0x0][0x198] ;  /* 0x0000660000047ab9 */ /* 0x000fe40000000a00 */
[----:B------:R-:W-:Y:S02]  /*00b0*/  UIADD3 UR6, UP0, UR4, 0xf0, URZ ;  /* 0x000000f004067890 */ /* 0x000fe4000ff1e03f */
[----:B------:R-:W-:Y:S02]  /*00c0*/  UIADD3 UR4, UP1, UR4, 0x1f0, URZ ;  /* 0x000001f004047890 */ /* 0x000fe4000ff3e03f */
[----:B------:R-:W-:Y:S02]  /*00d0*/  UIADD3.X UR7, URZ, UR5, URZ, UP0, !UPT ;  /* 0x000000053f077290 */ /* 0x000fe400087fe43f */
[----:B------:R-:W-:-:S07]  /*00e0*/  UIADD3.X UR5, URZ, UR5, URZ, UP1, !UPT ;  /* 0x000000053f057290 */ /* 0x000fce0008ffe43f */
[----:B------:R0:W-:Y:S02]  /*00f0*/  UTMACCTL.PF [UR6] ;  /* 0x00000000060079b9 */ /* 0x0001e40008040000 */
[----:B------:R0:W-:Y:S02]  /*0100*/  UTMACCTL.PF [UR4] ;  /* 0x00000000040079b9 */ /* 0x0001e40008040000 */
[----:B0-----:R-:W-:Y:S01]  /*0110*/  NOP ;  /* 0x0000000000007918 */ /* 0x001fe20000000000 */
.L_x_1:
[----:B------:R-:W-:Y:S05]  /*0120*/  BSYNC B0 ;  /* 0x0000000000007941 */ /* 0x000fea0003800000 */
.L_x_0:
[----:B------:R-:W0:Y:S02]  /*0130*/  SHFL.IDX PT, R3, R2, RZ, 0x1f ;  /* 0x00001fff02037589 */ /* 0x000e2400000e0000 */
[----:B0-----:R-:W-:-:S13]  /*0140*/  ISETP.NE.AND P0, PT, R3, RZ, PT ;  /* 0x000000ff0300720c */ /* 0x001fda0003f05270 */
[----:B------:R-:W-:Y:S05]  /*0150*/  @P0 BRA `(.L_x_2) ;  /* 0x0000000000d40947 */ /* 0x000fea0003800000 */
[----:B------:R-:W-:Y:S01]  /*0160*/  ELECT P0, URZ, PT ;  /* 0x00000000003f782f */ /* 0x000fe20003800000 */
[----:B------:R-:W-:-:S12]  /*0170*/  BSSY B0, `(.L_x_2) ;  /* 0x0000033000007945 */ /* 0x000fd80003800000 */
[----:B------:R-:W-:Y:S05]  /*0180*/  @!P0 BRA `(.L_x_3) ;  /* 0x0000000000c48947 */ /* 0x000fea0003800000 */
[----:B------:R-:W0:Y:S01]  /*0190*/  S2UR UR8, SR_CgaCtaId ;  /* 0x00000000000879c3 */ /* 0x000e220000008800 */
[----:B------:R-:W-:Y:S01]  /*01a0*/  UMOV UR4, 0x400 ;  /* 0x0000040000047882 */ /* 0x000fe20000000000 */
[----:B------:R-:W-:Y:S01]  /*01b0*/  UMOV UR5, 0x1 ;  /* 0x0000000100057882 */ /* 0x000fe20000000000 */
[----:B------:R-:W-:Y:S02]  /*01c0*/  UMOV UR6, 0x6 ;  /* 0x0000000600067882 */ /* 0x000fe40000000000 */
[----:B------:R-:W-:-:S04]  /*01d0*/  UIADD3 UR6, -UR6, 0x100000, URZ ;  /* 0x0010000006067890 */ /* 0x000fc8000fffe13f */
[----:B------:R-:W-:Y:S02]  /*01e0*/  USHF.L.U32 UR7, UR6, 0xb, URZ ;  /* 0x0000000b06077899 */ /* 0x000fe4000800063f */
[----:B------:R-:W-:Y:S02]  /*01f0*/  USHF.L.U32 UR6, UR6, 0x1, URZ ;  /* 0x0000000106067899 */ /* 0x000fe4000800063f */
[----:B0-----:R-:W-:Y:S02]  /*0200*/  ULEA UR8, UR8, UR4, 0x18 ;  /* 0x0000000408087291 */ /* 0x001fe4000f8ec03f */
[----:B------:R-:W-:-:S04]  /*0210*/  UIADD3 UR4, -UR5, 0x100000, URZ ;  /* 0x0010000005047890 */ /* 0x000fc8000fffe13f */
[----:B------:R-:W-:Y:S02]  /*0220*/  USHF.L.U32 UR5, UR4, 0xb, URZ ;  /* 0x0000000b04057899 */ /* 0x000fe4000800063f */
[----:B------:R-:W-:Y:S01]  /*0230*/  USHF.L.U32 UR4, UR4, 0x1, URZ ;  /* 0x0000000104047899 */ /* 0x000fe2000800063f */
[----:B------:R-:W0:Y:S11]  /*0240*/  FENCE.VIEW.ASYNC.S ;  /* 0x00000000000073c6 */ /* 0x000e360000000000 */
[----:B0-----:R0:W1:Y:S01]  /*0250*/  SYNCS.EXCH.64 URZ, [UR8], UR4 ;  /* 0x00000004083f75b2 */ /* 0x0010620008000100 */
[----:B------:R0:W2:Y:S01]  /*0260*/  SYNCS.EXCH.64 URZ, [UR8+0x90], UR6 ;  /* 0x00009006083f75b2 */ /* 0x0000a20008000100 */
[----:B------:R0:W3:Y:S01]  /*0270*/  SYNCS.EXCH.64 URZ, [UR8+0x8], UR4 ;  /* 0x00000804083f75b2 */ /* 0x0000e20008000100 */
[----:B------:R0:W4:Y:S01]  /*0280*/  SYNCS.EXCH.64 URZ, [UR8+0x98], UR6 ;  /* 0x00009806083f75b2 */ /* 0x0001220008000100 */
[----:B------:R0:W0:Y:S01]  /*0290*/  SYNCS.EXCH.64 URZ, [UR8+0x10], UR4 ;  /* 0x00001004083f75b2 */ /* 0x0000220008000100 */
        /* <DEDUP_REMOVED lines=31> */
[----:B-1234-:R-:W-:Y:S01]  /*0490*/  NOP ;  /* 0x0000000000007918 */ /* 0x01efe20000000000 */
.L_x_3:
[----:B0-----:R-:W-:Y:S05]  /*04a0*/  BSYNC B0 ;  /* 0x0000000000007941 */ /* 0x001fea0003800000 */
.L_x_2:
[----:B------:R-:W-:Y:S01]  /*04b0*/  SHF.R.S32.HI R5, RZ, 0x1f, R0 ;  /* 0x0000001fff057819 */ /* 0x000fe20000011400 */
[----:B------:R-:W0:Y:S01]  /*04c0*/  SHFL.IDX PT, R2, R2, RZ, 0x1f ;  /* 0x00001fff02027589 */ /* 0x000e2200000e0000 */
[----:B------:R-:W1:Y:S01]  /*04d0*/  S2UR UR8, SR_CTAID.X ;  /* 0x00000000000879c3 */ /* 0x000e620000002500 */
[----:B------:R-:W-:Y:S02]  /*04e0*/  ELECT P0, URZ, PT ;  /* 0x00000000003f782f */ /* 0x000fe40003800000 */
[----:B------:R-:W-:Y:S01]  /*04f0*/  LEA.HI R5, R5, R0, RZ, 0x7 ;  /* 0x0000000005057211 */ /* 0x000fe200078f38ff */
[----:B------:R-:W2:Y:S01]  /*0500*/  S2R R8, SR_CTAID.Y ;  /* 0x0000000000087919 */ /* 0x000ea20000002600 */
[----:B------:R-:W-:Y:S01]  /*0510*/  ULDC UR4, c[0x0][0x150] ;  /* 0x0000540000047ab9 */ /* 0x000fe20000000800 */
[----:B------:R-:W-:Y:S01]  /*0520*/  VIADD R16, R4, 0xffffffff ;  /* 0xffffffff04107836 */ /* 0x000fe20000000000 */
[----:B------:R-:W-:Y:S01]  /*0530*/  LOP3.LUT R5, R5, 0xffffff80, RZ, 0xc0, !PT ;  /* 0xffffff8005057812 */ /* 0x000fe200078ec0ff */
[----:B------:R-:W-:Y:S01]  /*0540*/  NOP ;  /* 0x0000000000007918 */ /* 0x000fe20000000000 */
[----:B------:R-:W3:Y:S01]  /*0550*/  LDC R12, c[0x0][0x144] ;  /* 0x00005100ff0c7b82 */ /* 0x000ee20000000800 */
[----:B------:R-:W-:Y:S01]  /*0560*/  NOP ;  /* 0x0000000000007918 */ /* 0x000fe20000000000 */
[----:B------:R-:W-:Y:S01]  /*0570*/  ISETP.GE.U32.AND P6, PT, R16, 0x2, PT ;  /* 0x000000021000780c */ /* 0x000fe20003fc6070 */
[----:B------:R-:W-:Y:S01]  /*0580*/  IMAD.IADD R5, R0, 0x1, -R5 ;  /* 0x0000000100057824 */ /* 0x000fe200078e0a05 */
[----:B------:R-:W-:-:S04]  /*0590*/  ISETP.NE.AND P3, PT, R4, RZ, PT ;  /* 0x000000ff0400720c */ /* 0x000fc80003f65270 */
[----:B------:R-:W-:Y:S01]  /*05a0*/  SHF.R.S32.HI R6, RZ, 0x1f, R5 ;  /* 0x0000001fff067819 */ /* 0x000fe20000011405 */
[----:B------:R-:W4:Y:S03]  /*05b0*/  LDC R14, c[0x0][0x140] ;  /* 0x00005000ff0e7b82 */ /* 0x000f260000000800 */
[----:B------:R-:W-:Y:S02]  /*05c0*/  LEA.HI R6, R6, R5, RZ, 0x3 ;  /* 0x0000000506067211 */ /* 0x000fe400078f18ff */
[----:B0-----:R-:W-:Y:S02]  /*05d0*/  ISETP.NE.OR P0, PT, R2, RZ, !P0 ;  /* 0x000000ff0200720c */ /* 0x001fe40004705670 */
[--C-:B------:R-:W-:Y:S02]  /*05e0*/  SHF.R.S32.HI R2, RZ, 0x3, R6.reuse ;  /* 0x00000003ff027819 */ /* 0x100fe40000011406 */
[----:B------:R-:W-:-:S02]  /*05f0*/  SHF.R.S32.HI R11, RZ, 0x1f, R6 ;  /* 0x0000001fff0b7819 */ /* 0x000fc40000011406 */
[----:B------:R-:W-:Y:S02]  /*0600*/  SHF.R.S32.HI R6, RZ, 0x1f, R3 ;  /* 0x0000001fff067819 */ /* 0x000fe40000011403 */
[----:B-1----:R-:W-:Y:S02]  /*0610*/  I2FP.F32.U32 R10, UR8 ;  /* 0x00000008000a7c45 */ /* 0x002fe40008201000 */
[----:B------:R-:W-:Y:S02]  /*0620*/  LEA.HI R11, R11, R2, RZ, 0x2 ;  /* 0x000000020b0b7211 */ /* 0x000fe400078f10ff */
[----:B------:R-:W-:Y:S01]  /*0630*/  LEA.HI R6, R6, R3, RZ, 0x2 ;  /* 0x0000000306067211 */ /* 0x000fe200078f10ff */
[----:B------:R-:W-:Y:S01]  /*0640*/  FMUL R10, R10, UR4 ;  /* 0x000000040a0a7c20 */ /* 0x000fe20008400000 */
[----:B------:R-:W-:Y:S01]  /*0650*/  LOP3.LUT R11, R11, 0xfffffffc, RZ, 0xc0, !PT ;  /* 0xfffffffc0b0b7812 */ /* 0x000fe200078ec0ff */
[----:B------:R-:W-:Y:S01]  /*0660*/  VOTEU.ALL UP0, P0 ;  /* 0x00000000003f7886 */ /* 0x000fe20000000000 */
[----:B------:R-:W-:Y:S01]  /*0670*/  LOP3.LUT R6, R6, 0x3ffffffc, RZ, 0xc0, !PT ;  /* 0x3ffffffc06067812 */ /* 0x000fe200078ec0ff */
[----:B------:R-:W-:Y:S01]  /*0680*/  ULDC UR4, c[0x0][0x154] ;  /* 0x0000550000047ab9 */ /* 0x000fe20000000800 */
[----:B--2---:R-:W-:Y:S01]  /*0690*/  I2FP.F32.U32 R13, R8 ;  /* 0x00000008000d7245 */ /* 0x004fe20000201000 */
[----:B------:R-:W0:Y:S01]  /*06a0*/  F2I.U32.TRUNC.NTZ R10, R10 ;  /* 0x0000000a000a7305 */ /* 0x000e22000020f000 */
[----:B------:R-:W-:Y:S01]  /*06b0*/  IMAD.IADD R11, R2, 0x1, -R11 ;  /* 0x00000001020b7824 */ /* 0x000fe200078e0a0b */
[----:B------:R-:W1:Y:S01]  /*06c0*/  @!UP0 S2UR UR7, SR_CgaCtaId ;  /* 0x00000000000789c3 */ /* 0x000e620000008800 */
[----:B------:R-:W-:-:S02]  /*06d0*/  IMAD.IADD R6, R3, 0x1, -R6 ;  /* 0x0000000103067824 */ /* 0x000fc400078e0a06 */
[----:B------:R-:W-:Y:S01]  /*06e0*/  FMUL R13, R13, UR4 ;  /* 0x000000040d0d7c20 */ /* 0x000fe20008400000 */
[----:B------:R-:W-:Y:S01]  /*06f0*/  UMOV UR4, 0x20 ;  /* 0x0000002000047882 */ /* 0x000fe20000000000 */
[----:B------:R-:W-:Y:S01]  /*0700*/  @!UP0 UMOV UR6, 0x400 ;  /* 0x0000040000068882 */ /* 0x000fe20000000000 */
[----:B------:R-:W-:Y:S01]  /*0710*/  IMAD R6, R6, 0x4, R11 ;  /* 0x0000000406067824 */ /* 0x000fe200078e020b */
[----:B------:R-:W-:-:S04]  /*0720*/  @!UP0 UIADD3 UR4, -UR4, 0x100000, URZ ;  /* 0x0010000004048890 */ /* 0x000fc8000fffe13f */
[----:B------:R-:W-:Y:S02]  /*0730*/  @!UP0 USHF.L.U32 UR5, UR4, 0xb, URZ ;  /* 0x0000000b04058899 */ /* 0x000fe4000800063f */
[----:B------:R-:W-:Y:S01]  /*0740*/  @!UP0 USHF.L.U32 UR4, UR4, 0x1, URZ ;  /* 0x0000000104048899 */ /* 0x000fe2000800063f */
[----:B----4-:R-:W-:Y:S01]  /*0750*/  ISETP.EQ.U32.AND P2, PT, R14, 0x1, PT ;  /* 0x000000010e00780c */ /* 0x010fe20003f42070 */
[----:B------:R-:W2:Y:S01]  /*0760*/  LDC R11, c[0x0][0x148] ;  /* 0x00005200ff0b7b82 */ /* 0x000ea20000000800 */
[----:B------:R-:W4:Y:S01]  /*0770*/  F2I.U32.TRUNC.NTZ R13, R13 ;  /* 0x0000000d000d7305 */ /* 0x000f22000020f000 */
[----:B------:R-:W-:Y:S01]  /*0780*/  LEA.HI R2, R6, R6, RZ, 0x1 ;  /* 0x0000000606027211 */ /* 0x000fe200078f08ff */
[----:B------:R-:W-:Y:S01]  /*0790*/  VOTEU.ALL UP1, P0 ;  /* 0x00000000003f7886 */ /* 0x000fe20000020000 */
[----:B0-----:R-:W-:Y:S02]  /*07a0*/  IMAD.MOV R15, RZ, RZ, -R10 ;  /* 0x000000ffff0f7224 */ /* 0x001fe400078e0a0a */
[----:B------:R-:W-:-:S02]  /*07b0*/  LOP3.LUT R3, R2, 0xfffffffe, RZ, 0xc0, !PT ;  /* 0xfffffffe02037812 */ /* 0x000fc400078ec0ff */
[----:B------:R-:W-:Y:S01]  /*07c0*/  SHF.R.S32.HI R2, RZ, 0x1f, R7 ;  /* 0x0000001fff027819 */ /* 0x000fe20000011407 */
[----:B---3--:R-:W-:Y:S02]  /*07d0*/  IMAD R10, R12, R15, UR8 ;  /* 0x000000080c0a7e24 */ /* 0x008fe4000f8e020f */
[----:B------:R-:W-:Y:S01]  /*07e0*/  IMAD.IADD R3, R6, 0x1, -R3 ;  /* 0x0000000106037824 */ /* 0x000fe200078e0a03 */
[----:B------:R-:W-:-:S04]  /*07f0*/  LEA.HI R2, R2, R7, RZ, 0x2 ;  /* 0x0000000702027211 */ /* 0x000fc800078f10ff */
[----:B------:R-:W-:Y:S01]  /*0800*/  ISETP.NE.AND P4, PT, R3, R10, PT ;  /* 0x0000000a0300720c */ /* 0x000fe20003f85270 */
[----:B------:R-:W-:Y:S01]  /*0810*/  IMAD.SHL.U32 R3, R6, 0x4, RZ ;  /* 0x0000000406037824 */ /* 0x000fe200078e00ff */
[----:B------:R-:W-:Y:S01]  /*0820*/  LOP3.LUT R2, R2, 0xfffffffc, RZ, 0xc0, !PT ;  /* 0xfffffffc02027812 */ /* 0x000fe200078ec0ff */
[----:B----4-:R-:W-:Y:S01]  /*0830*/  IMAD.MOV R20, RZ, RZ, -R13 ;  /* 0x000000ffff147224 */ /* 0x010fe200078e0a0d */
[----:B-1----:R-:W-:Y:S02]  /*0840*/  @!UP0 ULEA UR6, UR7, UR6, 0x18 ;  /* 0x0000000607068291 */ /* 0x002fe4000f8ec03f */
[----:B------:R-:W-:Y:S01]  /*0850*/  LOP3.LUT R3, R6, 0xc, R3, 0x78, !PT ;  /* 0x0000000c06037812 */ /* 0x000fe200078e7803 */
[----:B------:R-:W-:Y:S01]  /*0860*/  IMAD.IADD R7, R7, 0x1, -R2 ;  /* 0x0000000107077824 */ /* 0x000fe200078e0a02 */
[----:B------:R-:W-:Y:S01]  /*0870*/  VOTEU.ALL UP0, P0 ;  /* 0x00000000003f7886 */ /* 0x000fe20000000000 */
[----:B--2---:R-:W-:Y:S01]  /*0880*/  IMAD R13, R11, R20, R8 ;  /* 0x000000140b0d7224 */ /* 0x004fe200078e0208 */
[----:B------:R-:W-:Y:S01]  /*0890*/  LOP3.LUT P0, RZ, R5, 0x7, RZ, 0xc0, !PT ;  /* 0x0000000705ff7812 */ /* 0x000fe2000780c0ff */
[----:B------:R-:W-:Y:S01]  /*08a0*/  IMAD.MOV.U32 R6, RZ, RZ, 0x1 ;  /* 0x00000001ff067424 */ /* 0x000fe200078e00ff */
[----:B------:R-:W-:-:S02]  /*08b0*/  ISETP.NE.AND P1, PT, R7, 0x3, PT ;  /* 0x000000030700780c */ /* 0x000fc40003f25270 */
[----:B------:R-:W-:Y:S02]  /*08c0*/  @P4 LEA.HI R2, R3, R3, RZ, 0x1 ;  /* 0x0000000303024211 */ /* 0x000fe400078f08ff */
[----:B------:R-:W-:Y:S01]  /*08d0*/  ISETP.EQ.OR P1, PT, R7, RZ, !P1 ;  /* 0x000000ff0700720c */ /* 0x000fe20004f22670 */
[----:B------:R-:W0:Y:S02]  /*08e0*/  FENCE.VIEW.ASYNC.S ;  /* 0x00000000000073c6 */ /* 0x000e240000000000 */
[----:B0-----:R0:W1:Y:S01]  /*08f0*/  @!UP0 SYNCS.EXCH.64 URZ, [UR6+0x130], UR4 ;  /* 0x00013004063f85b2 */ /* 0x0010620008000100 */
[----:B------:R-:W-:Y:S02]  /*0900*/  @P4 SHF.R.S32.HI R2, RZ, 0x1, R2 ;  /* 0x00000001ff024819 */ /* 0x000fe40000011402 */
[----:B------:R-:W-:Y:S02]  /*0910*/  ISETP.LT.U32.AND P0, PT, R3, 0x4, !P0 ;  /* 0x000000040300780c */ /* 0x000fe40004701070 */
[----:B------:R-:W-:-:S02]  /*0920*/  @P4 ISETP.NE.AND P5, PT, R2, R13, PT ;  /* 0x0000000d0200420c */ /* 0x000fc40003fa5270 */
[----:B------:R-:W-:Y:S02]  /*0930*/  ISETP.EQ.AND P1, PT, R4, RZ, P1 ;  /* 0x000000ff0400720c */ /* 0x000fe40000f22270 */
[----:B------:R-:W-:Y:S02]  /*0940*/  SEL R5, RZ, 0x1, !P0 ;  /* 0x00000001ff057807 */ /* 0x000fe40004000000 */
[----:B------:R-:W-:Y:S02]  /*0950*/  @P4 SEL R6, RZ, 0x1, P5 ;  /* 0x00000001ff064807 */ /* 0x000fe40002800000 */
[----:B------:R-:W-:Y:S02]  /*0960*/  SEL R2, RZ, 0x1, !P1 ;  /* 0x00000001ff027807 */ /* 0x000fe40004800000 */
[----:B------:R-:W-:Y:S01]  /*0970*/  LOP3.LUT R6, R6, R5, RZ, 0xc0, !PT ;  /* 0x0000000506067212 */ /* 0x000fe200078ec0ff */
[----:B------:R0:W2:Y:S01]  /*0980*/  @!UP1 SYNCS.EXCH.64 URZ, [UR6+0x138], UR4 ;  /* 0x00013804063f95b2 */ /* 0x0000a20008000100 */
[----:B------:R-:W-:Y:S01]  /*0990*/  SEL R2, R2, 0x2, P6 ;  /* 0x0000000202027807 */ /* 0x000fe20003000000 */
[----:B------:R-:W-:Y:S01]  /*09a0*/  NOP ;  /* 0x0000000000007918 */ /* 0x000fe20000000000 */
[----:B------:R-:W-:Y:S05]  /*09b0*/  @!P2 BRA `(.L_x_4) ;  /* 0x000000000008a947 */ /* 0x000fea0003800000 */
[----:B-12---:R-:W-:Y:S01]  /*09c0*/  UCGABAR_ARV ;  /* 0x00000000000079c7 */ /* 0x006fe20008000000 */
[----:B------:R-:W-:Y:S05]  /*09d0*/  BRA `(.L_x_5) ;  /* 0x0000000000047947 */ /* 0x000fea0003800000 */
.L_x_4:
[----:B-12---:R-:W-:Y:S01]  /*09e0*/  NOP ;  /* 0x0000000000007918 */ /* 0x006fe20000000000 */
.L_x_5:
[----:B------:R-:W1:Y:S01]  /*09f0*/  LDC R4, c[0x0][0x65c] ;  /* 0x00019700ff047b82 */ /* 0x000e620000000800 */
[----:B------:R-:W-:Y:S01]  /*0a00*/  IMAD.MOV.U32 R5, RZ, RZ, RZ ;  /* 0x000000ffff057224 */ /* 0x000fe200078e00ff */
[----:B-1----:R-:W-:Y:S01]  /*0a10*/  ISETP.NE.AND P4, PT, R4, 0x1, PT ;  /* 0x000000010400780c */ /* 0x002fe20003f85270 */
[----:B------:R-:W-:-:S12]  /*0a20*/  IMAD.U32 R4, RZ, RZ, UR8 ;  /* 0x00000008ff047e24 */ /* 0x000fd8000f8e00ff */
[----:B------:R-:W1:Y:S01]  /*0a30*/  @P4 LDC R15, c[0x0][0x10] ;  /* 0x00000400ff0f4b82 */ /* 0x000e620000000800 */
[----:B------:R-:W-:Y:S02]  /*0a40*/  @P4 IMAD.MOV.U32 R9, RZ, RZ, RZ ;  /* 0x000000ffff094224 */ /* 0x000fe400078e00ff */
[----:B------:R-:W-:-:S05]  /*0a50*/  @P4 IMAD.MOV.U32 R17, RZ, RZ, RZ ;  /* 0x000000ffff114224 */ /* 0x000fca00078e00ff */
[----:B------:R-:W2:Y:S01]  /*0a60*/  @!P4 LDC R13, c[0x0][0xc] ;  /* 0x00000300ff0dcb82 */ /* 0x000ea20000000800 */
[----:B-1----:R-:W-:-:S04]  /*0a70*/  @P4 IMAD.WIDE.U32 R14, R15, UR8, R8 ;  /* 0x000000080f0e4c25 */ /* 0x002fc8000f8e0008 */
[----:B--2---:R-:W-:-:S04]  /*0a80*/  @!P4 IMAD.WIDE.U32 R12, R8, R13, R4 ;  /* 0x0000000d080cc225 */ /* 0x004fc800078e0004 */
[----:B------:R-:W-:Y:S02]  /*0a90*/  @P4 IMAD.MOV.U32 R4, RZ, RZ, R14 ;  /* 0x000000ffff044224 */ /* 0x000fe400078e000e */
[----:B------:R-:W-:Y:S02]  /*0aa0*/  @P4 IMAD.IADD R5, R15, 0x1, R17 ;  /* 0x000000010f054824 */ /* 0x000fe400078e0211 */
[----:B------:R-:W-:Y:S02]  /*0ab0*/  @!P4 IMAD.MOV.U32 R4, RZ, RZ, R12 ;  /* 0x000000ffff04c224 */ /* 0x000fe400078e000c */
[----:B------:R-:W-:Y:S01]  /*0ac0*/  @!P4 IMAD.MOV.U32 R5, RZ, RZ, R13 ;  /* 0x000000ffff05c224 */ /* 0x000fe200078e000d */
[----:B------:R-:W-:Y:S06]  /*0ad0*/  @!P2 BRA `(.L_x_6) ;  /* 0x00000000000ca947 */ /* 0x000fec0003800000 */
[----:B------:R-:W-:Y:S01]  /*0ae0*/  UCGABAR_WAIT ;  /* 0x0000000000007dc7 */ /* 0x000fe20008000000 */
[----:B------:R-:W-:Y:S01]  /*0af0*/  CCTL.IVALL ;  /* 0x00000000ff00798f */ /* 0x000fe20002000000 */
[----:B------:R-:W-:Y:S05]  /*0b00*/  BRA `(.L_x_7) ;  /* 0x0000000000047947 */ /* 0x000fea0003800000 */
.L_x_6:
[----:B------:R-:W-:Y:S06]  /*0b10*/  BAR.SYNC.DEFER_BLOCKING 0x0 ;  /* 0x0000000000007b1d */ /* 0x000fec0000010000 */
.L_x_7:
[----:B------:R-:W-:Y:S05]  /*0b20*/  @!P3 BRA `(.L_x_8) ;  /* 0x0000004800f4b947 */ /* 0x000fea0003800000 */
[----:B------:R-:W-:-:S13]  /*0b30*/  ISETP.GT.U32.AND P0, PT, R16, 0x1, PT ;  /* 0x000000011000780c */ /* 0x000fda0003f04070 */
[----:B0-----:R-:W-:Y:S05]  /*0b40*/  @P0 EXIT ;  /* 0x000000000000094d */ /* 0x001fea0003800000 */
[----:B------:R-:W-:Y:S01]  /*0b50*/  ULDC.64 UR4, c[0x0][0x650] ;  /* 0x0001940000047ab9 */ /* 0x000fe20000000a00 */
[----:B------:R-:W-:Y:S01]  /*0b60*/  PRMT R14, RZ, 0x7610, R14 ;  /* 0x00007610ff0e7816 */ /* 0x000fe2000000000e */
[----:B------:R-:W-:Y:S01]  /*0b70*/  IMAD.MOV.U32 R71, RZ, RZ, -0x1 ;  /* 0xffffffffff477424 */ /* 0x000fe200078e00ff */
[----:B------:R-:W-:Y:S01]  /*0b80*/  ISETP.GE.U32.AND P0, PT, R4, UR4, PT ;  /* 0x0000000404007c0c */ /* 0x000fe2000bf06070 */
[----:B------:R-:W-:Y:S02]  /*0b90*/  IMAD.MOV.U32 R15, RZ, RZ, -0x1 ;  /* 0xffffffffff0f7424 */ /* 0x000fe400078e00ff */
[----:B------:R-:W-:Y:S01]  /*0ba0*/  IMAD.MOV.U32 R73, RZ, RZ, -0x1 ;  /* 0xffffffffff497424 */ /* 0x000fe200078e00ff */
[----:B------:R-:W-:-:S13]  /*0bb0*/  ISETP.GE.U32.AND.EX P0, PT, R5, UR5, PT, P0 ;  /* 0x0000000505007c0c */ /* 0x000fda000bf06100 */
[----:B------:R-:W-:Y:S05]  /*0bc0*/  @P0 BRA `(.L_x_9) ;  /* 0x0000000400240947 */ /* 0x000fea0003800000 */
[----:B------:R-:W0:Y:S01]  /*0bd0*/  LDC.64 R22, c[0x0][0x628] ;  /* 0x00018a00ff167b82 */ /* 0x000e220000000a00 */
[----:B------:R-:W-:Y:S02]  /*0be0*/  IMAD.MOV.U32 R12, RZ, RZ, R4 ;  /* 0x000000ffff0c7224 */ /* 0x000fe400078e0004 */
[----:B------:R-:W-:-:S05]  /*0bf0*/  IMAD.MOV.U32 R13, RZ, RZ, R5 ;  /* 0x000000ffff0d7224 */ /* 0x000fca00078e0005 */
[----:B------:R-:W1:Y:S08]  /*0c00*/  LDC R18, c[0x0][0x630] ;  /* 0x00018c00ff127b82 */ /* 0x000e700000000800 */
[----:B------:R-:W2:Y:S01]  /*0c10*/  LDC.64 R24, c[0x0][0x620] ;  /* 0x00018800ff187b82 */ /* 0x000ea20000000a00 */
[----:B0-----:R-:W-:-:S04]  /*0c20*/  ISETP.NE.U32.AND P0, PT, R22, RZ, PT ;  /* 0x000000ff1600720c */ /* 0x001fc80003f05070 */
[----:B------:R-:W-:-:S13]  /*0c30*/  ISETP.NE.AND.EX P0, PT, R23, RZ, PT, P0 ;  /* 0x000000ff1700720c */ /* 0x000fda0003f05300 */
[----:B-12---:R-:W-:Y:S05]  /*0c40*/  @!P0 BRA `(.L_x_10) ;  /* 0x0000000000288947 */ /* 0x006fea0003800000 */
[----:B------:R-:W0:Y:S02]  /*0c50*/  LDC R7, c[0x0][0x634] ;  /* 0x00018d00ff077b82 */ /* 0x000e240000000800 */
[----:B0-----:R-:W-:-:S05]  /*0c60*/  IADD3 R7, P0, R4, R7, RZ ;  /* 0x0000000704077210 */ /* 0x001fca0007f1e0ff */
[----:B------:R-:W-:-:S04]  /*0c70*/  IMAD.X R19, RZ, RZ, R5, P0 ;  /* 0x000000ffff137224 */ /* 0x000fc800000e0605 */
[----:B------:R-:W-:-:S04]  /*0c80*/  IMAD.WIDE.U32 R12, R19, R22, RZ ;  /* 0x00000016130c7225 */ /* 0x000fc800078e00ff */
[----:B------:R-:W-:-:S04]  /*0c90*/  IMAD.WIDE.U32 R14, P0, R7, R23, R12 ;  /* 0x00000017070e7225 */ /* 0x000fc8000780000c */
[----:B------:R-:W-:-:S04]  /*0ca0*/  IMAD.WIDE.U32 R12, R7, R22, RZ ;  /* 0x00000016070c7225 */ /* 0x000fc800078e00ff */
[----:B------:R-:W-:Y:S01]  /*0cb0*/  IMAD.X R17, RZ, RZ, RZ, P0 ;  /* 0x000000ffff117224 */ /* 0x000fe200000e06ff */
[----:B------:R-:W-:Y:S01]  /*0cc0*/  IADD3 RZ, P0, R13, R14, RZ ;  /* 0x0000000e0dff7210 */ /* 0x000fe20007f1e0ff */
[----:B------:R-:W-:-:S04]  /*0cd0*/  IMAD.MOV.U32 R16, RZ, RZ, R15 ;  /* 0x000000ffff107224 */ /* 0x000fc800078e000f */
[----:B------:R-:W-:-:S08]  /*0ce0*/  IMAD.WIDE.U32.X R12, R19, R23, R16, P0 ;  /* 0x00000017130c7225 */ /* 0x000fd000000e0410 */
.L_x_10:
[----:B------:R-:W0:Y:S01]  /*0cf0*/  LDC.64 R28, c[0x0][0x640] ;  /* 0x00019000ff1c7b82 */ /* 0x000e220000000a00 */
[--C-:B------:R-:W-:Y:S01]  /*0d00*/  SHF.R.U64 R73, R12, R18, R13.reuse ;  /* 0x000000120c497219 */ /* 0x100fe2000000120d */
[----:B------:R-:W-:Y:S01]  /*0d10*/  IMAD R27, R11, R20, R8 ;  /* 0x000000140b1b7224 */ /* 0x000fe200078e0208 */
[----:B------:R-:W-:Y:S01]  /*0d20*/  SHF.R.U32.HI R7, RZ, R18, R13 ;  /* 0x00000012ff077219 */ /* 0x000fe2000001160d */
[----:B------:R-:W-:Y:S01]  /*0d30*/  IMAD.MOV.U32 R23, RZ, RZ, 0x1 ;  /* 0x00000001ff177424 */ /* 0x000fe200078e00ff */
[----:B------:R-:W-:-:S03]  /*0d40*/  IADD3 R9, P0, RZ, -R73, RZ ;  /* 0x80000049ff097210 */ /* 0x000fc60007f1e0ff */
[----:B------:R-:W1:Y:S02]  /*0d50*/  LDC R22, c[0x0][0x618] ;  /* 0x00018600ff167b82 */ /* 0x000e640000000800 */
[----:B------:R-:W-:Y:S02]  /*0d60*/  IMAD.X R7, RZ, RZ, ~R7, P0 ;  /* 0x000000ffff077224 */ /* 0x000fe400000e0e07 */
[----:B------:R-:W-:-:S04]  /*0d70*/  IMAD.WIDE.U32 R12, R9, R24, R4 ;  /* 0x00000018090c7225 */ /* 0x000fc800078e0004 */
[----:B------:R-:W2:Y:S01]  /*0d80*/  LDC R18, c[0x0][0x608] ;  /* 0x00018200ff127b82 */ /* 0x000ea20000000800 */
[----:B------:R-:W-:Y:S02]  /*0d90*/  IMAD R14, R7, R24, RZ ;  /* 0x00000018070e7224 */ /* 0x000fe400078e02ff */
[----:B------:R-:W-:Y:S02]  /*0da0*/  IMAD.MOV.U32 R7, RZ, RZ, -0x1 ;  /* 0xffffffffff077424 */ /* 0x000fe400078e00ff */
[----:B------:R-:W-:-:S03]  /*0db0*/  IMAD R9, R9, R25, R14 ;  /* 0x0000001909097224 */ /* 0x000fc600078e020e */
[----:B------:R-:W3:Y:S01]  /*0dc0*/  LDC R26, c[0x0][0x658] ;  /* 0x00019600ff1a7b82 */ /* 0x000ee20000000800 */
[----:B------:R-:W-:Y:S01]  /*0dd0*/  IMAD.IADD R9, R13, 0x1, R9 ;  /* 0x000000010d097824 */ /* 0x000fe200078e0209 */
[----:B0-----:R-:W-:-:S04]  /*0de0*/  ISETP.NE.U32.AND P0, PT, R28, RZ, PT ;  /* 0x000000ff1c00720c */ /* 0x001fc80003f05070 */
[----:B------:R-:W-:Y:S02]  /*0df0*/  ISETP.NE.AND.EX P0, PT, R29, RZ, PT, P0 ;  /* 0x000000ff1d00720c */ /* 0x000fe40003f05300 */
[----:B------:R-:W0:Y:S01]  /*0e00*/  LDC R24, c[0x0][0x600] ;  /* 0x00018000ff187b82 */ /* 0x000e220000000800 */
[-CC-:B-1----:R-:W-:Y:S02]  /*0e10*/  SHF.R.U64 R16, R12, R22.reuse, R9.reuse ;  /* 0x000000160c107219 */ /* 0x182fe40000001209 */
[----:B------:R-:W-:-:S05]  /*0e20*/  SHF.R.U32.HI R9, RZ, R22, R9 ;  /* 0x00000016ff097219 */ /* 0x000fca0000011609 */
[----:B------:R-:W1:Y:S01]  /*0e30*/  LDC R19, c[0x0][0x648] ;  /* 0x00019200ff137b82 */ /* 0x000e620000000800 */
[-CC-:B--2---:R-:W-:Y:S02]  /*0e40*/  SHF.R.U64 R22, R16, R18.reuse, R9.reuse ;  /* 0x0000001210167219 */ /* 0x184fe40000001209 */
[----:B------:R-:W-:-:S05]  /*0e50*/  SHF.R.U32.HI R9, RZ, R18, R9 ;  /* 0x00000012ff097219 */ /* 0x000fca0000011609 */
[----:B------:R-:W2:Y:S01]  /*0e60*/  LDC R21, c[0x0][0x638] ;  /* 0x00018e00ff157b82 */ /* 0x000ea20000000800 */
[-CC-:B---3--:R-:W-:Y:S02]  /*0e70*/  SHF.R.U64 R18, R22, R26.reuse, R9.reuse ;  /* 0x0000001a16127219 */ /* 0x188fe40000001209 */
[-C--:B------:R-:W-:Y:S02]  /*0e80*/  SHF.L.U32 R7, R7, R26.reuse, RZ ;  /* 0x0000001a07077219 */ /* 0x080fe400000006ff */
[----:B------:R-:W-:Y:S01]  /*0e90*/  SHF.R.U32.HI R9, RZ, R26, R9 ;  /* 0x0000001aff097219 */ /* 0x000fe20000011609 */
[----:B------:R-:W-:Y:S01]  /*0ea0*/  IMAD.MOV.U32 R8, RZ, RZ, R18 ;  /* 0x000000ffff087224 */ /* 0x000fe200078e0012 */
[----:B------:R-:W-:Y:S01]  /*0eb0*/  LOP3.LUT R11, RZ, R7, RZ, 0x33, !PT ;  /* 0x00000007ff0b7212 */ /* 0x000fe200078e33ff */
[----:B------:R-:W3:Y:S01]  /*0ec0*/  LDC R25, c[0x0][0x610] ;  /* 0x00018400ff197b82 */ /* 0x000ee20000000800 */
[----:B------:R-:W-:Y:S05]  /*0ed0*/  @!P0 BRA `(.L_x_11) ;  /* 0x0000000000288947 */ /* 0x000fea0003800000 */
[----:B------:R-:W4:Y:S02]  /*0ee0*/  LDC R7, c[0x0][0x64c] ;  /* 0x00019300ff077b82 */ /* 0x000f240000000800 */
[----:B----4-:R-:W-:-:S05]  /*0ef0*/  IADD3 R7, P0, R18, R7, RZ ;  /* 0x0000000712077210 */ /* 0x010fca0007f1e0ff */
        /* <DEDUP_REMOVED lines=8> */
.L_x_11:
[----:B-1----:R-:W-:Y:S01]  /*0f80*/  SHF.R.U64 R9, R8, R19, R9 ;  /* 0x0000001308097219 */ /* 0x002fe20000001209 */
[----:B------:R-:W-:Y:S01]  /*0f90*/  IMAD.MOV.U32 R14, RZ, RZ, 0x1 ;  /* 0x00000001ff0e7424 */ /* 0x000fe200078e00ff */
[----:B------:R-:W-:Y:S01]  /*0fa0*/  LOP3.LUT R8, R22, R11, RZ, 0xc0, !PT ;  /* 0x0000000b16087212 */ /* 0x000fe200078ec0ff */
[----:B0-----:R-:W-:Y:S01]  /*0fb0*/  VIADD R11, R24, 0xffffffff ;  /* 0xffffffff180b7836 */ /* 0x001fe20000000000 */
[----:B------:R-:W-:Y:S01]  /*0fc0*/  SHF.L.U32 R7, R23, R26, RZ ;  /* 0x0000001a17077219 */ /* 0x000fe200000006ff */
[----:B------:R-:W-:Y:S01]  /*0fd0*/  IMAD.MOV R12, RZ, RZ, -R9 ;  /* 0x000000ffff0c7224 */ /* 0x000fe200078e0a09 */
[----:B------:R-:W-:Y:S02]  /*0fe0*/  SEL R10, R10, R27, !P4 ;  /* 0x0000001b0a0a7207 */ /* 0x000fe40006000000 */
[----:B------:R-:W-:Y:S01]  /*0ff0*/  LOP3.LUT R11, R16, R11, RZ, 0xc0, !PT ;  /* 0x0000000b100b7212 */ /* 0x000fe200078ec0ff */
[----:B------:R-:W-:Y:S02]  /*1000*/  IMAD R9, R7, R9, R8 ;  /* 0x0000000907097224 */ /* 0x000fe400078e0208 */
[----:B--2---:R-:W-:-:S02]  /*1010*/  IMAD R7, R12, R21, R18 ;  /* 0x000000150c077224 */ /* 0x004fc400078e0212 */
[----:B---3--:R-:W-:Y:S02]  /*1020*/  IMAD R10, R9, R25, R10 ;  /* 0x00000019090a7224 */ /* 0x008fe400078e020a */
[----:B------:R-:W-:-:S05]  /*1030*/  IMAD R7, R7, R24, R11 ;  /* 0x0000001807077224 */ /* 0x000fca00078e020b */
[----:B------:R-:W-:Y:S02]  /*1040*/  SEL R15, R7, R10, !P4 ;  /* 0x0000000a070f7207 */ /* 0x000fe40006000000 */
[----:B------:R-:W-:-:S07]  /*1050*/  SEL R71, R10, R7, !P4 ;  /* 0x000000070a477207 */ /* 0x000fce0006000000 */
.L_x_9:
[----:B------:R-:W-:-:S08]  /*1060*/  NOP ;  /* 0x0000000000007918 */ /* 0x000fd00000000000 */
[----:B------:R-:W0:Y:S02]  /*1070*/  USETMAXREG.TRY_ALLOC.CTAPOOL UP0, 0xe8 ;  /* 0x000000e8000079c8 */ /* 0x000e240008000600 */
[----:B0-----:R-:W-:-:S13]  /*1080*/  PLOP3.LUT P0, PT, PT, PT, UP0, 0x80, 0x0 ;  /* 0x000000000000781c */ /* 0x001fda0003f0f008 */
[----:B------:R-:W-:Y:S05]  /*1090*/  @!P0 BRA `(.L_x_9) ;  /* 0xfffffffc00f08947 */ /* 0x000fea000383ffff */
[----:B------:R-:W-:Y:S01]  /*10a0*/  ULDC.64 UR4, c[0x0][0x598] ;  /* 0x0001660000047ab9 */ /* 0x000fe20000000a00 */
[----:B------:R-:W-:Y:S01]  /*10b0*/  ULDC.64 UR16, c[0x0][0x208] ;  /* 0x0000820000107ab9 */ /* 0x000fe20000000a00 */
[----:B------:R-:W-:-:S04]  /*10c0*/  ISETP.NE.U32.AND P0, PT, RZ, UR4, PT ;  /* 0x00000004ff007c0c */ /* 0x000fc8000bf05070 */
[----:B------:R-:W-:-:S13]  /*10d0*/  ISETP.NE.AND.EX P0, PT, RZ, UR5, PT, P0 ;  /* 0x00000005ff007c0c */ /* 0x000fda000bf05300 */
[----:B------:R-:W-:Y:S05]  /*10e0*/  @!P0 BRA `(.L_x_12) ;  /* 0x00000000001c8947 */ /* 0x000fea0003800000 */
[----:B------:R-:W0:Y:S02]  /*10f0*/  LDC.64 R8, c[0x0][0x598] ;  /* 0x00016600ff087b82 */ /* 0x000e240000000a00 */
[----:B0-----:R-:W2:Y:S02]  /*1100*/  LDG.E.64 R8, desc[UR16][R8.64] ;  /* 0x0000001008087981 */ /* 0x001ea4000c1e1b00 */
[----:B--2---:R-:W-:-:S04]  /*1110*/  ISETP.NE.U32.AND P0, PT, R8, RZ, PT ;  /* 0x000000ff0800720c */ /* 0x004fc80003f05070 */
[----:B------:R-:W-:-:S13]  /*1120*/  ISETP.NE.AND.EX P0, PT, R9, RZ, PT, P0 ;  /* 0x000000ff0900720c */ /* 0x000fda0003f05300 */
[----:B------:R-:W-:Y:S05]  /*1130*/  @!P0 BRA `(.L_x_12) ;  /* 0x0000000000088947 */ /* 0x000fea0003800000 */
[----:B------:R0:W5:Y:S01]  /*1140*/  LD.E R7, desc[UR16][R8.64] ;  /* 0x0000001008077980 */ /* 0x000162000c101900 */
[----:B------:R-:W-:Y:S05]  /*1150*/  BRA `(.L_x_13) ;  /* 0x0000000000207947 */ /* 0x000fea0003800000 */
.L_x_12:
[----:B------:R-:W-:Y:S02]  /*1160*/  ULDC.64 UR4, c[0x0][0x588] ;  /* 0x0001620000047ab9 */ /* 0x000fe40000000a00 */
[----:B------:R-:W-:-:S04]  /*1170*/  ISETP.NE.U32.AND P0, PT, RZ, UR4, PT ;  /* 0x00000004ff007c0c */ /* 0x000fc8000bf05070 */
[----:B------:R-:W-:-:S13]  /*1180*/  ISETP.NE.AND.EX P0, PT, RZ, UR5, PT, P0 ;  /* 0x00000005ff007c0c */ /* 0x000fda000bf05300 */
[----:B------:R-:W-:Y:S05]  /*1190*/  @!P0 BRA `(.L_x_14) ;  /* 0x00000000000c8947 */ /* 0x000fea0003800000 */
[----:B------:R-:W0:Y:S02]  /*11a0*/  LDC.64 R8, c[0x0][0x588] ;  /* 0x00016200ff087b82 */ /* 0x000e240000000a00 */
[----:B0-----:R1:W5:Y:S01]  /*11b0*/  LDG.E R7, desc[UR16][R8.64] ;  /* 0x0000001008077981 */ /* 0x001362000c1e1900 */
[----:B------:R-:W-:Y:S05]  /*11c0*/  BRA `(.L_x_13) ;  /* 0x0000000000047947 */ /* 0x000fea0003800000 */
.L_x_14:
[----:B------:R-:W2:Y:S02]  /*11d0*/  LDC R7, c[0x0][0x580] ;  /* 0x00016000ff077b82 */ /* 0x000ea40000000800 */
.L_x_13:
[----:B------:R-:W-:Y:S02]  /*11e0*/  ULDC.64 UR4, c[0x0][0x5a0] ;  /* 0x0001680000047ab9 */ /* 0x000fe40000000a00 */
[----:B------:R-:W-:-:S04]  /*11f0*/  ISETP.NE.U32.AND P0, PT, RZ, UR4, PT ;  /* 0x00000004ff007c0c */ /* 0x000fc8000bf05070 */
[----:B------:R-:W-:-:S13]  /*1200*/  ISETP.NE.AND.EX P0, PT, RZ, UR5, PT, P0 ;  /* 0x00000005ff007c0c */ /* 0x000fda000bf05300 */
[----:B------:R-:W-:Y:S05]  /*1210*/  @!P0 BRA `(.L_x_15) ;  /* 0x00000000001c8947 */ /* 0x000fea0003800000 */
[----:B01----:R-:W0:Y:S02]  /*1220*/  LDC.64 R8, c[0x0][0x5a0] ;  /* 0x00016800ff087b82 */ /* 0x003e240000000a00 */
[----:B0-----:R-:W3:Y:S02]  /*1230*/  LDG.E.64 R8, desc[UR16][R8.64] ;  /* 0x0000001008087981 */ /* 0x001ee4000c1e1b00 */
[----:B---3--:R-:W-:-:S04]  /*1240*/  ISETP.NE.U32.AND P0, PT, R8, RZ, PT ;  /* 0x000000ff0800720c */ /* 0x008fc80003f05070 */
[----:B------:R-:W-:-:S13]  /*1250*/  ISETP.NE.AND.EX P0, PT, R9, RZ, PT, P0 ;  /* 0x000000ff0900720c */ /* 0x000fda0003f05300 */
[----:B------:R-:W-:Y:S05]  /*1260*/  @!P0 BRA `(.L_x_15) ;  /* 0x0000000000088947 */ /* 0x000fea0003800000 */
[----:B------:R0:W5:Y:S01]  /*1270*/  LD.E R12, desc[UR16][R8.64] ;  /* 0x00000010080c7980 */ /* 0x000162000c101900 */
[----:B------:R-:W-:Y:S05]  /*1280*/  BRA `(.L_x_16) ;  /* 0x0000000000207947 */ /* 0x000fea0003800000 */
.L_x_15:
[----:B------:R-:W-:Y:S02]  /*1290*/  ULDC.64 UR4, c[0x0][0x590] ;  /* 0x0001640000047ab9 */ /* 0x000fe40000000a00 */
[----:B------:R-:W-:-:S04]  /*12a0*/  ISETP.NE.U32.AND P0, PT, RZ, UR4, PT ;  /* 0x00000004ff007c0c */ /* 0x000fc8000bf05070 */
[----:B------:R-:W-:-:S13]  /*12b0*/  ISETP.NE.AND.EX P0, PT, RZ, UR5, PT, P0 ;  /* 0x00000005ff007c0c */ /* 0x000fda000bf05300 */
[----:B------:R-:W-:Y:S05]  /*12c0*/  @!P0 BRA `(.L_x_17) ;  /* 0x00000000000c8947 */ /* 0x000fea0003800000 */
[----:B------:R-:W3:Y:S02]  /*12d0*/  LDC.64 R12, c[0x0][0x590] ;  /* 0x00016400ff0c7b82 */ /* 0x000ee40000000a00 */
[----:B---3--:R3:W5:Y:S01]  /*12e0*/  LDG.E R12, desc[UR16][R12.64] ;  /* 0x000000100c0c7981 */ /* 0x008762000c1e1900 */
[----:B------:R-:W-:Y:S05]  /*12f0*/  BRA `(.L_x_16) ;  /* 0x0000000000047947 */ /* 0x000fea0003800000 */
.L_x_17:
[----:B------:R-:W4:Y:S02]  /*1300*/  LDC R12, c[0x0][0x584] ;  /* 0x00016100ff0c7b82 */ /* 0x000f240000000800 */
.L_x_16:
[----:B------:R-:W-:-:S13]  /*1310*/  LOP3.LUT P0, RZ, R14, 0xff, RZ, 0xc0, !PT ;  /* 0x000000ff0eff7812 */ /* 0x000fda000780c0ff */
[----:B------:R-:W-:Y:S05]  /*1320*/  @!P0 EXIT ;  /* 0x000000000000894d */ /* 0x000fea0003800000 */
[----:B------:R-:W-:Y:S01]  /*1330*/  ULDC UR4, c[0x0][0x28c] ;  /* 0x0000a30000047ab9 */ /* 0x000fe20000000800 */
[----:B------:R-:W-:Y:S01]  /*1340*/  LOP3.LUT R81, R2, 0x1, RZ, 0xfc, !PT ;  /* 0x0000000102517812 */ /* 0x000fe200078efcff */
[----:B------:R-:W-:-:S04]  /*1350*/  UIADD3 UR4, UR4, 0x3f, URZ ;  /* 0x0000003f04047890 */ /* 0x000fc8000fffe03f */
[----:B------:R-:W-:-:S04]  /*1360*/  USHF.R.S32.HI UR5, URZ, 0x1f, UR4 ;  /* 0x0000001f3f057899 */ /* 0x000fc80008011404 */
[----:B------:R-:W-:-:S03]  /*1370*/  ULEA.HI UR5, UR5, UR4, URZ, 0x6 ;  /* 0x0000000405057291 */ /* 0x000fc6000f8f303f */
[----:B------:R-:W-:Y:S01]  /*1380*/  UMOV UR4, URZ ;  /* 0x0000003f00047c82 */ /* 0x000fe20008000000 */
[----:B------:R-:W-:-:S03]  /*1390*/  USHF.R.S32.HI UR9, URZ, 0x6, UR5 ;  /* 0x000000063f097899 */ /* 0x000fc60008011405 */
[----:B------:R-:W-:-:S09]  /*13a0*/  UMOV UR5, URZ ;  /* 0x0000003f00057c82 */ /* 0x000fd20008000000 */
.L_x_108:
[----:B01----:R-:W-:Y:S01]  /*13b0*/  LOP3.LUT R8, R0, 0x80, RZ, 0xc0, !PT ;  /* 0x0000008000087812 */ /* 0x003fe200078ec0ff */
[----:B------:R-:W0:Y:S01]  /*13c0*/  S2UR UR13, SR_CgaCtaId ;  /* 0x00000000000d79c3 */ /* 0x000e220000008800 */
[----:B------:R-:W-:Y:S01]  /*13d0*/  UMOV UR12, 0x400 ;  /* 0x00000400000c7882 */ /* 0x000fe20000000000 */
[----:B------:R-:W-:Y:S01]  /*13e0*/  UMOV UR6, URZ ;  /* 0x0000003f00067c82 */ /* 0x000fe20008000000 */
[----:B------:R-:W-:Y:S01]  /*13f0*/  SHF.R.U32.HI R8, RZ, 0x7, R8 ;  /* 0x00000007ff087819 */ /* 0x000fe20000011608 */
[----:B------:R-:W-:Y:S01]  /*1400*/  UMOV UR7, URZ ;  /* 0x0000003f00077c82 */ /* 0x000fe20008000000 */
[----:B------:R-:W-:Y:S01]  /*1410*/  UMOV UR18, UR5 ;  /* 0x0000000500127c82 */ /* 0x000fe20008000000 */
[----:B------:R-:W-:Y:S01]  /*1420*/  CS2R R16, SRZ ;  /* 0x0000000000107805 */ /* 0x000fe2000001ff00 */
[----:B---3--:R-:W-:Y:S01]  /*1430*/  IMAD.MOV.U32 R13, RZ, RZ, RZ ;  /* 0x000000ffff0d7224 */ /* 0x008fe200078e00ff */
[----:B------:R-:W1:Y:S01]  /*1440*/  LDC R9, c[0x0][0x28c] ;  /* 0x0000a300ff097b82 */ /* 0x000e620000000800 */
[----:B------:R-:W3:Y:S01]  /*1450*/  SHFL.IDX PT, R8, R8, RZ, 0x1f ;  /* 0x00001fff08087589 */ /* 0x000ee200000e0000 */
[----:B------:R-:W-:-:S02]  /*1460*/  CS2R R18, SRZ ;  /* 0x0000000000127805 */ /* 0x000fc4000001ff00 */
[----:B------:R-:W-:Y:S02]  /*1470*/  CS2R R20, SRZ ;  /* 0x0000000000147805 */ /* 0x000fe4000001ff00 */
[----:B------:R-:W-:Y:S02]  /*1480*/  CS2R R22, SRZ ;  /* 0x0000000000167805 */ /* 0x000fe4000001ff00 */
[----:B------:R-:W-:Y:S02]  /*1490*/  CS2R R56, SRZ ;  /* 0x0000000000387805 */ /* 0x000fe4000001ff00 */
[----:B------:R-:W-:Y:S02]  /*14a0*/  CS2R R58, SRZ ;  /* 0x00000000003a7805 */ /* 0x000fe4000001ff00 */
[----:B------:R-:W-:Y:S02]  /*14b0*/  CS2R R60, SRZ ;  /* 0x00000000003c7805 */ /* 0x000fe4000001ff00 */
[----:B------:R-:W-:-:S02]  /*14c0*/  CS2R R62, SRZ ;  /* 0x00000000003e7805 */ /* 0x000fc4000001ff00 */
[----:B------:R-:W-:Y:S02]  /*14d0*/  CS2R R64, SRZ ;  /* 0x0000000000407805 */ /* 0x000fe4000001ff00 */
[----:B------:R-:W-:Y:S02]  /*14e0*/  CS2R R66, SRZ ;  /* 0x0000000000427805 */ /* 0x000fe4000001ff00 */
[----:B------:R-:W-:Y:S01]  /*14f0*/  CS2R R68, SRZ ;  /* 0x0000000000447805 */ /* 0x000fe2000001ff00 */
[----:B------:R-:W-:Y:S01]  /*1500*/  IMAD.MOV.U32 R70, RZ, RZ, RZ ;  /* 0x000000ffff467224 */ /* 0x000fe200078e00ff */
[----:B------:R-:W-:Y:S01]  /*1510*/  CS2R R74, SRZ ;  /* 0x00000000004a7805 */ /* 0x000fe2000001ff00 */
[----:B------:R-:W-:Y:S01]  /*1520*/  IMAD.MOV.U32 R72, RZ, RZ, RZ ;  /* 0x000000ffff487224 */ /* 0x000fe200078e00ff */
[----:B------:R-:W-:Y:S02]  /*1530*/  CS2R R76, SRZ ;  /* 0x00000000004c7805 */ /* 0x000fe4000001ff00 */
[----:B------:R-:W-:Y:S01]  /*1540*/  CS2R R78, SRZ ;  /* 0x00000000004e7805 */ /* 0x000fe2000001ff00 */
[----:B------:R-:W-:Y:S01]  /*1550*/  IMAD.MOV.U32 R80, RZ, RZ, RZ ;  /* 0x000000ffff507224 */ /* 0x000fe200078e00ff */
[----:B----4-:R-:W-:Y:S01]  /*1560*/  CS2R R24, SRZ ;  /* 0x0000000000187805 */ /* 0x010fe2000001ff00 */
[----:B------:R-:W-:Y:S01]  /*1570*/  IMAD.U32 R14, RZ, RZ, UR4 ;  /* 0x00000004ff0e7e24 */ /* 0x000fe2000f8e00ff */
[----:B------:R-:W-:-:S02]  /*1580*/  CS2R R26, SRZ ;  /* 0x00000000001a7805 */ /* 0x000fc4000001ff00 */
[----:B------:R-:W-:Y:S02]  /*1590*/  CS2R R28, SRZ ;  /* 0x00000000001c7805 */ /* 0x000fe4000001ff00 */
[----:B------:R-:W-:Y:S02]  /*15a0*/  CS2R R30, SRZ ;  /* 0x00000000001e7805 */ /* 0x000fe4000001ff00 */
[----:B------:R-:W-:Y:S02]  /*15b0*/  CS2R R32, SRZ ;  /* 0x0000000000207805 */ /* 0x000fe4000001ff00 */
[----:B-1----:R-:W-:Y:S02]  /*15c0*/  ISETP.GE.AND P0, PT, R9, 0x1, PT ;  /* 0x000000010900780c */ /* 0x002fe40003f06270 */
[----:B------:R-:W-:Y:S02]  /*15d0*/  CS2R R34, SRZ ;  /* 0x0000000000227805 */ /* 0x000fe4000001ff00 */
[----:B---3--:R-:W-:-:S02]  /*15e0*/  R2UR UR8, R8 ;  /* 0x00000000080872ca */ /* 0x008fc400000e0000 */
        /* <DEDUP_REMOVED lines=8> */
[----:B------:R-:W-:Y:S02]  /*1670*/  CS2R R52, SRZ ;  /* 0x0000000000347805 */ /* 0x000fe4000001ff00 */
[----:B------:R-:W-:Y:S01]  /*1680*/  CS2R R54, SRZ ;  /* 0x0000000000367805 */ /* 0x000fe2000001ff00 */
[----:B------:R-:W-:-:S04]  /*1690*/  ULEA.HI UR10, UR8, UR8, URZ, 0x1 ;  /* 0x00000008080a7291 */ /* 0x000fc8000f8f083f */
[----:B------:R-:W-:Y:S02]  /*16a0*/  ULOP3.LUT UR11, UR10, 0xffffe, URZ, 0xc0, !UPT ;  /* 0x000ffffe0a0b7892 */ /* 0x000fe4000f8ec03f */
[----:B0-----:R-:W-:Y:S02]  /*16b0*/  ULEA UR10, UR13, UR12, 0x18 ;  /* 0x0000000c0d0a7291 */ /* 0x001fe4000f8ec03f */
[----:B------:R-:W-:-:S03]  /*16c0*/  UIADD3 UR11, UR8, -UR11, URZ ;  /* 0x8000000b080b7290 */ /* 0x000fc6000fffe03f */
[----:B------:R-:W-:Y:S01]  /*16d0*/  UMOV UR8, URZ ;  /* 0x0000003f00087c82 */ /* 0x000fe20008000000 */
[----:B------:R-:W-:-:S04]  /*16e0*/  ULEA UR11, UR11, UR10, 0xc ;  /* 0x0000000a0b0b7291 */ /* 0x000fc8000f8e603f */
[----:B------:R-:W-:-:S04]  /*16f0*/  UIADD3 UR11, UR11, 0x200, URZ ;  /* 0x000002000b0b7890 */ /* 0x000fc8000fffe03f */
[----:B------:R-:W-:-:S04]  /*1700*/  USHF.R.U32.HI UR11, URZ, 0x4, UR11 ;  /* 0x000000043f0b7899 */ /* 0x000fc8000801160b */
[----:B------:R-:W-:Y:S01]  /*1710*/  ULOP3.LUT UR11, UR11, 0x3fff, URZ, 0xc0, !UPT ;  /* 0x00003fff0b0b7892 */ /* 0x000fe2000f8ec03f */
[----:B------:R-:W-:Y:S11]  /*1720*/  @!P0 BRA `(.L_x_18) ;  /* 0x0000000400748947 */ /* 0x000ff60003800000 */
[----:B------:R-:W-:-:S13]  /*1730*/  ISETP.NE.AND P1, PT, R81, 0x3, PT ;  /* 0x000000035100780c */ /* 0x000fda0003f25270 */
[----:B------:R-:W-:Y:S05]  /*1740*/  @!P1 BRA `(.L_x_19) ;  /* 0x0000000000049947 */ /* 0x000fea0003800000 */
[----:B------:R-:W-:Y:S01]  /*1750*/  BPT.TRAP 0x1 ;  /* 0x000000040000795c */ /* 0x000fe20000300000 */
.L_x_19:
[----:B------:R-:W-:Y:S01]  /*1760*/  ULEA UR6, UR5, UR10, 0x3 ;  /* 0x0000000a05067291 */ /* 0x000fe2000f8e183f */
[----:B------:R-:W-:-:S05]  /*1770*/  IMAD.U32 R8, RZ, RZ, UR4 ;  /* 0x00000004ff087e24 */ /* 0x000fca000f8e00ff */
[----:B------:R-:W-:-:S04]  /*1780*/  SHF.L.U32 R8, R8, 0x1f, RZ ;  /* 0x0000001f08087819 */ /* 0x000fc800000006ff */
[----:B------:R0:W1:Y:S01]  /*1790*/  SYNCS.PHASECHK.TRANS64.TRYWAIT P0, [UR6], R8 ;  /* 0x00000008ff0075a7 */ /* 0x0000620008000146 */
[----:B------:R-:W-:Y:S05]  /*17a0*/  @!P1 BRA `(.L_x_20) ;  /* 0x0000000000049947 */ /* 0x000fea0003800000 */
[----:B------:R-:W-:Y:S01]  /*17b0*/  BPT.TRAP 0x1 ;  /* 0x000000040000795c */ /* 0x000fe20000300000 */
.L_x_20:
[----:B-1----:R-:W-:Y:S05]  /*17c0*/  @P0 BRA `(.L_x_21) ;  /* 0x0000000000080947 */ /* 0x002fea0003800000 */
[----:B------:R-:W1:Y:S02]  /*17d0*/  SYNCS.PHASECHK.TRANS64.TRYWAIT P0, [UR6], R8 ;  /* 0x00000008ff0075a7 */ /* 0x000e640008000146 */
[----:B-1----:R-:W-:Y:S05]  /*17e0*/  @!P0 BRA `(.L_x_22) ;  /* 0x0000005c00588947 */ /* 0x002fea0003800000 */
.L_x_21:
[----:B------:R-:W-:Y:S01]  /*17f0*/  UIADD3 UR6, UR10, 0x24200, URZ ;  /* 0x000242000a067890 */ /* 0x000fe2000fffe03f */
[----:B------:R-:W-:Y:S01]  /*1800*/  WARPGROUP.ARRIVE ;  /* 0x00000000000079c5 */ /* 0x000fe20000000000 */
[----:B------:R-:W-:Y:S01]  /*1810*/  ULOP3.LUT UR12, UR11, 0x10000, URZ, 0xfc, !UPT ;  /* 0x000100000b0c7892 */ /* 0x000fe2000f8efc3f */
[----:B------:R-:W-:Y:S01]  /*1820*/  CS2R R16, SRZ ;  /* 0x0000000000107805 */ /* 0x000fe2000001ff00 */
[----:B------:R-:W-:Y:S01]  /*1830*/  USHF.R.U32.HI UR6, URZ, 0x4, UR6 ;  /* 0x000000043f067899 */ /* 0x000fe20008011606 */
[----:B------:R-:W-:Y:S01]  /*1840*/  IMAD.MOV.U32 R13, RZ, RZ, RZ ;  /* 0x000000ffff0d7224 */ /* 0x000fe200078e00ff */
[----:B------:R-:W-:Y:S01]  /*1850*/  ULEA UR12, UR5, UR12, 0x9 ;  /* 0x0000000c050c7291 */ /* 0x000fe2000f8e483f */
[----:B------:R-:W-:Y:S01]  /*1860*/  CS2R R18, SRZ ;  /* 0x0000000000127805 */ /* 0x000fe2000001ff00 */
[----:B------:R-:W-:Y:S01]  /*1870*/  ULOP3.LUT UR6, UR6, 0x3fff, URZ, 0xc0, !UPT ;  /* 0x00003fff06067892 */ /* 0x000fe2000f8ec03f */
[----:B------:R-:W-:Y:S01]  /*1880*/  CS2R R20, SRZ ;  /* 0x0000000000147805 */ /* 0x000fe2000001ff00 */
[----:B------:R-:W-:Y:S01]  /*1890*/  UMOV UR13, 0x80000020 ;  /* 0x80000020000d7882 */ /* 0x000fe20000000000 */
[----:B------:R-:W-:Y:S01]  /*18a0*/  UMOV UR15, 0x80000020 ;  /* 0x80000020000f7882 */ /* 0x000fe20000000000 */
[----:B------:R-:W-:Y:S01]  /*18b0*/  ULOP3.LUT UR6, UR6, 0x10000, URZ, 0xfc, !UPT ;  /* 0x0001000006067892 */ /* 0x000fe2000f8efc3f */
[----:B------:R-:W-:Y:S01]  /*18c0*/  CS2R R22, SRZ ;  /* 0x0000000000167805 */ /* 0x000fe2000001ff00 */
[----:B------:R-:W-:Y:S01]  /*18d0*/  ULDC UR7, c[0x0][0x50c] ;  /* 0x0001430000077ab9 */ /* 0x000fe20000000800 */
[----:B------:R-:W-:Y:S01]  /*18e0*/  CS2R R56, SRZ ;  /* 0x0000000000387805 */ /* 0x000fe2000001ff00 */
[----:B------:R-:W-:Y:S01]  /*18f0*/  ULEA UR14, UR5, UR6, 0x8 ;  /* 0x00000006050e7291 */ /* 0x000fe2000f8e403f */
[----:B------:R-:W-:Y:S01]  /*1900*/  CS2R R58, SRZ ;  /* 0x00000000003a7805 */ /* 0x000fe2000001ff00 */
[----:B------:R-:W-:Y:S01]  /*1910*/  UISETP.NE.AND UP0, UPT, UR7, 0x2, UPT ;  /* 0x000000020700788c */ /* 0x000fe2000bf05270 */
[----:B------:R-:W-:Y:S01]  /*1920*/  CS2R R60, SRZ ;  /* 0x00000000003c7805 */ /* 0x000fe2000001ff00 */
[----:B------:R-:W-:Y:S01]  /*1930*/  UMOV UR6, 0x2 ;  /* 0x0000000200067882 */ /* 0x000fe20000000000 */
[----:B------:R-:W-:Y:S01]  /*1940*/  CS2R R62, SRZ ;  /* 0x00000000003e7805 */ /* 0x000fe2000001ff00 */
[----:B------:R-:W-:Y:S01]  /*1950*/  USEL UR7, URZ, 0x1, UP0 ;  /* 0x000000013f077887 */ /* 0x000fe20008000000 */
[----:B------:R-:W-:-:S02]  /*1960*/  CS2R R64, SRZ ;  /* 0x0000000000407805 */ /* 0x000fc4000001ff00 */
[----:B------:R-:W-:Y:S01]  /*1970*/  CS2R R66, SRZ ;  /* 0x0000000000427805 */ /* 0x000fe2000001ff00 */
[----:B------:R-:W-:Y:S01]  /*1980*/  QGMMA.64x64x32.F32.E4M3.E4M3 R24, gdesc[UR12], RZ, !UPT ;  /* 0x00e000000c1879f3 */ /* 0x000fe2000c7008ff */
[----:B------:R-:W-:Y:S01]  /*1990*/  UIADD3 UR12, UR12, 0x2, URZ ;  /* 0x000000020c0c7890 */ /* 0x000fe2000fffe03f */
[----:B------:R-:W-:Y:S02]  /*19a0*/  CS2R R68, SRZ ;  /* 0x0000000000447805 */ /* 0x000fe4000001ff00 */
[----:B------:R-:W-:Y:S01]  /*19b0*/  ISETP.NE.AND P0, PT, RZ, UR7, PT ;  /* 0x00000007ff007c0c */ /* 0x000fe2000bf05270 */
[----:B------:R-:W-:Y:S01]  /*19c0*/  UIADD3 UR14, UR14, 0x2, URZ ;  /* 0x000000020e0e7890 */ /* 0x000fe2000fffe03f */
[----:B------:R-:W-:Y:S01]  /*19d0*/  IMAD.MOV.U32 R70, RZ, RZ, RZ ;  /* 0x000000ffff467224 */ /* 0x000fe200078e00ff */
[----:B------:R-:W-:Y:S01]  /*19e0*/  UMOV UR13, 0x80000020 ;  /* 0x80000020000d7882 */ /* 0x000fe20000000000 */
[----:B------:R-:W-:Y:S01]  /*19f0*/  UMOV UR15, 0x80000020 ;  /* 0x80000020000f7882 */ /* 0x000fe20000000000 */
[----:B------:R-:W-:Y:S01]  /*1a00*/  IMAD.MOV.U32 R72, RZ, RZ, RZ ;  /* 0x000000ffff487224 */ /* 0x000fe200078e00ff */
[----:B------:R-:W-:-:S02]  /*1a10*/  CS2R R74, SRZ ;  /* 0x00000000004a7805 */ /* 0x000fc4000001ff00 */
[----:B------:R-:W-:Y:S02]  /*1a20*/  CS2R R76, SRZ ;  /* 0x00000000004c7805 */ /* 0x000fe4000001ff00 */
[----:B------:R-:W-:Y:S01]  /*1a30*/  CS2R R78, SRZ ;  /* 0x00000000004e7805 */ /* 0x000fe2000001ff00 */
[----:B------:R-:W-:Y:S01]  /*1a40*/  IMAD.MOV.U32 R80, RZ, RZ, RZ ;  /* 0x000000ffff507224 */ /* 0x000fe200078e00ff */
[----:B------:R-:W-:Y:S01]  /*1a50*/  QGMMA.64x64x32.F32.E4M3.E4M3 R24, gdesc[UR12], R24, gsb0 ;  /* 0x00e000000c1879f3 */ /* 0x000fe20008000818 */
[----:B------:R-:W-:Y:S05]  /*1a60*/  @!P0 BRA `(.L_x_23) ;  /* 0x0000000000888947 */ /* 0x000fea0003800000 */
[----:B------:R-:W-:Y:S02]  /*1a70*/  WARPGROUP.DEPBAR.LE gsb0, 0x0 ;  /* 0x00008000000079c5 */ /* 0x000fe40000010000 */
[----:B------:R-:W-:-:S01]  /*1a80*/  FADD R79, RZ, R24 ;  /* 0x00000018ff4f7221 */ /* 0x000fc20000000000 */
[----:B------:R-:W-:Y:S01]  /*1a90*/  FADD R80, RZ, R25 ;  /* 0x00000019ff507221 */ /* 0x000fe20000000000 */
        /* <DEDUP_REMOVED lines=30> */
[----:B------:R-:W-:-:S06]  /*1c80*/  UMOV UR6, URZ ;  /* 0x0000003f00067c82 */ /* 0x000fcc0008000000 */
.L_x_23:
[----:B------:R-:W-:-:S04]  /*1c90*/  UIADD3 UR18, UR5, 0x1, URZ ;  /* 0x0000000105127890 */ /* 0x000fc8000fffe03f */
[----:B------:R-:W-:-:S04]  /*1ca0*/  UISETP.NE.AND UP0, UPT, UR18, 0x12, UPT ;  /* 0x000000121200788c */ /* 0x000fc8000bf05270 */
[----:B------:R-:W-:Y:S02]  /*1cb0*/  USEL UR8, URZ, 0x1, UP0 ;  /* 0x000000013f087887 */ /* 0x000fe40008000000 */
[----:B------:R-:W-:Y:S02]  /*1cc0*/  USEL UR18, UR18, URZ, UP0 ;  /* 0x0000003f12127287 */ /* 0x000fe40008000000 */
[----:B------:R-:W-:-:S06]  /*1cd0*/  ULOP3.LUT UR8, UR4, UR8, URZ, 0x3c, !UPT ;  /* 0x0000000804087292 */ /* 0x000fcc000f8e3c3f */
[----:B------:R-:W-:Y:S01]  /*1ce0*/  IMAD.U32 R14, RZ, RZ, UR8 ;  /* 0x00000008ff0e7e24 */ /* 0x000fe2000f8e00ff */
[----:B------:R-:W-:-:S06]  /*1cf0*/  UMOV UR8, 0x1 ;  /* 0x0000000100087882 */ /* 0x000fcc0000000000 */
.L_x_18:
[----:B------:R-:W-:-:S04]  /*1d00*/  UISETP.LT.AND UP0, UPT, UR9, 0x1, UPT ;  /* 0x000000010900788c */ /* 0x000fc8000bf01270 */
[----:B------:R-:W-:-:S04]  /*1d10*/  USEL UR12, UR9, 0x1, UP0 ;  /* 0x00000001090c7887 */ /* 0x000fc80008000000 */
[----:B------:R-:W-:-:S04]  /*1d20*/  UIADD3 UR12, UR9, -UR12, URZ ;  /* 0x8000000c090c7290 */ /* 0x000fc8000fffe03f */
[----:B------:R-:W-:-:S06]  /*1d30*/  UISETP.GE.AND UP0, UPT, UR12, 0x1, UPT ;  /* 0x000000010c00788c */ /* 0x000fcc000bf06270 */
[----:B------:R-:W-:-:S13]  /*1d40*/  PLOP3.LUT P0, PT, PT, PT, UP0, 0x80, 0x0 ;  /* 0x000000000000781c */ /* 0x000fda0003f0f008 */
[----:B------:R-:W-:Y:S05]  /*1d50*/  @!P0 BRA `(.L_x_24) ;  /* 0x0000000400888947 */ /* 0x000fea0003800000 */
[----:B01----:R-:W-:Y:S01]  /*1d60*/  IMAD.U32 R8, RZ, RZ, UR12 ;  /* 0x0000000cff087e24 */ /* 0x003fe2000f8e00ff */
[----:B------:R-:W-:Y:S01]  /*1d70*/  ULDC UR19, c[0x0][0x50c] ;  /* 0x0001430000137ab9 */ /* 0x000fe20000000800 */
[----:B------:R-:W-:-:S07]  /*1d80*/  IMAD.U32 R9, RZ, RZ, UR5 ;  /* 0x00000005ff097e24 */ /* 0x000fce000f8e00ff */
.L_x_32:
[----:B------:R-:W-:-:S13]  /*1d90*/  ISETP.NE.AND P1, PT, R81, 0x3, PT ;  /* 0x000000035100780c */ /* 0x000fda0003f25270 */
[----:B------:R-:W-:Y:S05]  /*1da0*/  @!P1 BRA `(.L_x_25) ;  /* 0x0000000000049947 */ /* 0x000fea0003800000 */
[----:B------:R-:W-:Y:S01]  /*1db0*/  BPT.TRAP 0x1 ;  /* 0x000000040000795c */ /* 0x000fe20000300000 */
.L_x_25:
[----:B------:R-:W0:Y:S01]  /*1dc0*/  S2UR UR12, SR_CgaCtaId ;  /* 0x00000000000c79c3 */ /* 0x000e220000008800 */
[----:B------:R-:W-:Y:S01]  /*1dd0*/  UMOV UR10, 0x400 ;  /* 0x00000400000a7882 */ /* 0x000fe20000000000 */
[----:B------:R-:W-:Y:S01]  /*1de0*/  SHF.L.U32 R10, R14, 0x1f, RZ ;  /* 0x0000001f0e0a7819 */ /* 0x000fe200000006ff */
[----:B0-----:R-:W-:-:S04]  /*1df0*/  ULEA UR10, UR12, UR10, 0x18 ;  /* 0x0000000a0c0a7291 */ /* 0x001fc8000f8ec03f */
[----:B------:R-:W-:-:S09]  /*1e00*/  ULEA UR12, UR18, UR10, 0x3 ;  /* 0x0000000a120c7291 */ /* 0x000fd2000f8e183f */
[----:B------:R0:W1:Y:S01]  /*1e10*/  SYNCS.PHASECHK.TRANS64.TRYWAIT P0, [UR12], R10 ;  /* 0x0000000aff0075a7 */ /* 0x000062000800014c */
[----:B------:R-:W-:Y:S05]  /*1e20*/  @!P1 BRA `(.L_x_26) ;  /* 0x0000000000049947 */ /* 0x000fea0003800000 */
[----:B------:R-:W-:Y:S01]  /*1e30*/  BPT.TRAP 0x1 ;  /* 0x000000040000795c */ /* 0x000fe20000300000 */
.L_x_26:
[----:B-1----:R-:W-:Y:S05]  /*1e40*/  @P0 BRA `(.L_x_27) ;  /* 0x0000000000080947 */ /* 0x002fea0003800000 */
[----:B------:R-:W1:Y:S02]  /*1e50*/  SYNCS.PHASECHK.TRANS64.TRYWAIT P0, [UR12], R10 ;  /* 0x0000000aff0075a7 */ /* 0x000e64000800014c */
[----:B-1----:R-:W-:Y:S05]  /*1e60*/  @!P0 BRA `(.L_x_28) ;  /* 0x0000005400d08947 */ /* 0x002fea0003800000 */
.L_x_27:
[----:B------:R-:W-:Y:S01]  /*1e70*/  UIADD3 UR12, UR10, 0x24200, URZ ;  /* 0x000242000a0c7890 */ /* 0x000fe2000fffe03f */
[----:B------:R-:W-:Y:S01]  /*1e80*/  WARPGROUP.ARRIVE ;  /* 0x00000000000079c5 */ /* 0x000fe20000000000 */
[----:B------:R-:W-:Y:S02]  /*1e90*/  UISETP.NE.AND UP0, UPT, UR7, URZ, UPT ;  /* 0x0000003f0700728c */ /* 0x000fe4000bf05270 */
[----:B------:R-:W-:Y:S02]  /*1ea0*/  USHF.R.U32.HI UR12, URZ, 0x4, UR12 ;  /* 0x000000043f0c7899 */ /* 0x000fe4000801160c */
[----:B------:R-:W-:Y:S02]  /*1eb0*/  USEL UR8, UR8, URZ, !UP0 ;  /* 0x0000003f08087287 */ /* 0x000fe4000c000000 */
[----:B------:R-:W-:Y:S02]  /*1ec0*/  ULOP3.LUT UR7, UR12, 0x3fff, URZ, 0xc0, !UPT ;  /* 0x00003fff0c077892 */ /* 0x000fe4000f8ec03f */
[----:B------:R-:W-:-:S02]  /*1ed0*/  ULOP3.LUT UR12, UR11, 0x10000, URZ, 0xfc, !UPT ;  /* 0x000100000b0c7892 */ /* 0x000fc4000f8efc3f */
[----:B------:R-:W-:Y:S02]  /*1ee0*/  ULOP3.LUT UR7, UR7, 0x10000, URZ, 0xfc, !UPT ;  /* 0x0001000007077892 */ /* 0x000fe4000f8efc3f */
[----:B------:R-:W-:Y:S02]  /*1ef0*/  UISETP.NE.U32.AND UP0, UPT, UR8, URZ, UPT ;  /* 0x0000003f0800728c */ /* 0x000fe4000bf05070 */
[----:B------:R-:W-:Y:S02]  /*1f00*/  ULEA UR12, UR18, UR12, 0x9 ;  /* 0x0000000c120c7291 */ /* 0x000fe4000f8e483f */
[----:B------:R-:W-:Y:S01]  /*1f10*/  ULEA UR14, UR18, UR7, 0x8 ;  /* 0x00000007120e7291 */ /* 0x000fe2000f8e403f */
[----:B------:R-:W-:Y:S01]  /*1f20*/  UMOV UR13, 0x80000020 ;  /* 0x80000020000d7882 */ /* 0x000fe20000000000 */
[----:B------:R-:W-:Y:S01]  /*1f30*/  UMOV UR15, 0x80000020 ;  /* 0x80000020000f7882 */ /* 0x000fe20000000000 */
[----:B------:R-:W-:-:S06]  /*1f40*/  UIADD3 UR6, UR6, 0x2, URZ ;  /* 0x0000000206067890 */ /* 0x000fcc000fffe03f */
[----:B------:R-:W-:Y:S01]  /*1f50*/  QGMMA.64x64x32.F32.E4M3.E4M3 R24, gdesc[UR12], R24, UP0 ;  /* 0x00e000000c1879f3 */ /* 0x000fe2000bf00818 */
[----:B------:R-:W-:Y:S02]  /*1f60*/  UIADD3 UR12, UR12, 0x2, URZ ;  /* 0x000000020c0c7890 */ /* 0x000fe4000fffe03f */
[----:B------:R-:W-:Y:S01]  /*1f70*/  UIADD3 UR14, UR14, 0x2, URZ ;  /* 0x000000020e0e7890 */ /* 0x000fe2000fffe03f */
[----:B------:R-:W-:Y:S01]  /*1f80*/  UMOV UR13, 0x80000020 ;  /* 0x80000020000d7882 */ /* 0x000fe20000000000 */
[----:B------:R-:W-:Y:S01]  /*1f90*/  UMOV UR15, 0x80000020 ;  /* 0x80000020000f7882 */ /* 0x000fe20000000000 */
[----:B------:R-:W-:-:S04]  /*1fa0*/  UISETP.NE.AND UP0, UPT, UR6, UR19, UPT ;  /* 0x000000130600728c */ /* 0x000fc8000bf05270 */
[----:B------:R-:W-:-:S06]  /*1fb0*/  USEL UR7, URZ, 0x1, UP0 ;  /* 0x000000013f077887 */ /* 0x000fcc0008000000 */
[----:B------:R-:W-:Y:S01]  /*1fc0*/  ISETP.NE.AND P0, PT, RZ, UR7, PT ;  /* 0x00000007ff007c0c */ /* 0x000fe2000bf05270 */
[----:B------:R-:W-:Y:S03]  /*1fd0*/  QGMMA.64x64x32.F32.E4M3.E4M3 R24, gdesc[UR12], R24, gsb0 ;  /* 0x00e000000c1879f3 */ /* 0x000fe60008000818 */
[----:B------:R-:W-:-:S09]  /*1fe0*/  WARPGROUP.DEPBAR.LE gsb0, 0x1 ;  /* 0x00008000000079c5 */ /* 0x000fd20000010100 */
[----:B------:R-:W-:Y:S05]  /*1ff0*/  @!P0 BRA `(.L_x_29) ;  /* 0x0000000000888947 */ /* 0x000fea0003800000 */
[----:B------:R-:W-:Y:S02]  /*2000*/  WARPGROUP.DEPBAR.LE gsb0, 0x0 ;  /* 0x00008000000079c5 */ /* 0x000fe40000010000 */
[----:B------:R-:W-:-:S01]  /*2010*/  FADD R79, R24, R79 ;  /* 0x0000004f184f7221 */ /* 0x000fc20000000000 */
[----:B------:R-:W-:Y:S01]  /*2020*/  FADD R80, R25, R80 ;  /* 0x0000005019507221 */ /* 0x000fe20000000000 */
        /* <DEDUP_REMOVED lines=30> */
[----:B------:R-:W-:-:S06]  /*2210*/  UMOV UR6, URZ ;  /* 0x0000003f00067c82 */ /* 0x000fcc0008000000 */
.L_x_29:
[----:B------:R-:W-:Y:S05]  /*2220*/  @!P1 BRA `(.L_x_30) ;  /* 0x0000000000049947 */ /* 0x000fea0003800000 */
[----:B------:R-:W-:Y:S01]  /*2230*/  BPT.TRAP 0x1 ;  /* 0x000000040000795c */ /* 0x000fe20000300000 */
.L_x_30:
[----:B------:R-:W-:-:S13]  /*2240*/  ISETP.NE.AND P0, PT, R6, RZ, PT ;  /* 0x000000ff0600720c */ /* 0x000fda0003f05270 */
[----:B01----:R-:W-:-:S05]  /*2250*/  @P0 LEA R10, R9, UR10, 0x3 ;  /* 0x0000000a090a0c11 */ /* 0x003fca000f8e18ff */
[----:B------:R-:W-:-:S05]  /*2260*/  @P0 VIADD R10, R10, 0x90 ;  /* 0x000000900a0a0836 */ /* 0x000fca0000000000 */
[----:B------:R-:W-:-:S04]  /*2270*/  @P0 PRMT R10, R3, 0x654, R10 ;  /* 0x00000654030a0816 */ /* 0x000fc8000000000a */
[----:B------:R0:W-:Y:S01]  /*2280*/  @P0 SYNCS.ARRIVE.TRANS64.RED.A1T0 RZ, [R10+URZ], RZ ;  /* 0x000000ff0aff09a7 */ /* 0x0001e2000810043f */
[----:B------:R-:W-:-:S13]  /*2290*/  ISETP.GT.U32.AND P0, PT, R2, 0x1, PT ;  /* 0x000000010200780c */ /* 0x000fda0003f04070 */
[----:B0-----:R-:W-:Y:S05]  /*22a0*/  @P0 BRA `(.L_x_31) ;  /* 0x0000000000040947 */ /* 0x001fea0003800000 */
[----:B------:R-:W-:Y:S01]  /*22b0*/  BPT.TRAP 0x1 ;  /* 0x000000040000795c */ /* 0x000fe20000300000 */
.L_x_31:
[----:B------:R-:W-:Y:S01]  /*22c0*/  UIADD3 UR18, UR18, 0x1, URZ ;  /* 0x0000000112127890 */ /* 0x000fe2000fffe03f */
[C---:B------:R-:W-:Y:S01]  /*22d0*/  ISETP.GT.AND P1, PT, R8.reuse, 0x1, PT ;  /* 0x000000010800780c */ /* 0x040fe20003f24270 */
[----:B------:R-:W-:Y:S02]  /*22e0*/  VIADD R9, R9, 0x1 ;  /* 0x0000000109097836 */ /* 0x000fe40000000000 */
[----:B------:R-:W-:Y:S01]  /*22f0*/  UISETP.NE.AND UP0, UPT, UR18, 0x12, UPT ;  /* 0x000000121200788c */ /* 0x000fe2000bf05270 */
[----:B------:R-:W-:Y:S02]  /*2300*/  VIADD R8, R8, 0xffffffff ;  /* 0xffffffff08087836 */ /* 0x000fe40000000000 */
[C---:B------:R-:W-:Y:S01]  /*2310*/  ISETP.NE.AND P0, PT, R9.reuse, 0x12, PT ;  /* 0x000000120900780c */ /* 0x040fe20003f05270 */
[----:B------:R-:W-:Y:S02]  /*2320*/  USEL UR8, URZ, 0x1, UP0 ;  /* 0x000000013f087887 */ /* 0x000fe40008000000 */
[----:B------:R-:W-:Y:S01]  /*2330*/  USEL UR18, UR18, URZ, UP0 ;  /* 0x0000003f12127287 */ /* 0x000fe20008000000 */
[----:B------:R-:W-:-:S03]  /*2340*/  SEL R9, R9, RZ, P0 ;  /* 0x000000ff09097207 */ /* 0x000fc60000000000 */
[----:B------:R-:W-:Y:S01]  /*2350*/  LOP3.LUT R14, R14, UR8, RZ, 0x3c, !PT ;  /* 0x000000080e0e7c12 */ /* 0x000fe2000f8e3cff */
[----:B------:R-:W-:Y:S01]  /*2360*/  UMOV UR8, 0x1 ;  /* 0x0000000100087882 */ /* 0x000fe20000000000 */
[----:B------:R-:W-:Y:S06]  /*2370*/  @P1 BRA `(.L_x_32) ;  /* 0xfffffff800841947 */ /* 0x000fec000383ffff */
.L_x_24:
[----:B------:R-:W-:Y:S01]  /*2380*/  UISETP.NE.AND UP0, UPT, UR6, URZ, UPT ;  /* 0x0000003f0600728c */ /* 0x000fe2000bf05270 */
[----:B01----:R-:W0:Y:S03]  /*2390*/  LDC R8, c[0x0][0x28c] ;  /* 0x0000a300ff087b82 */ /* 0x003e260000000800 */
[----:B------:R-:W-:-:S06]  /*23a0*/  USEL UR6, URZ, 0x1, !UP0 ;  /* 0x000000013f067887 */ /* 0x000fcc000c000000 */
[----:B------:R-:W-:Y:S02]  /*23b0*/  ISETP.NE.AND P0, PT, RZ, UR6, PT ;  /* 0x00000006ff007c0c */ /* 0x000fe4000bf05270 */
[----:B0-----:R-:W-:-:S11]  /*23c0*/  ISETP.GE.AND P1, PT, R8, 0x1, PT ;  /* 0x000000010800780c */ /* 0x001fd60003f26270 */
[----:B------:R-:W-:Y:S05]  /*23d0*/  @!P0 BRA `(.L_x_33) ;  /* 0x0000000000848947 */ /* 0x000fea0003800000 */
[----:B------:R-:W-:Y:S02]  /*23e0*/  WARPGROUP.DEPBAR.LE gsb0, 0x0 ;  /* 0x00008000000079c5 */ /* 0x000fe40000010000 */
[----:B------:R-:W-:Y:S01]  /*23f0*/  FADD R79, R24, R79 ;  /* 0x0000004f184f7221 */ /* 0x000fe20000000000 */
        /* <DEDUP_REMOVED lines=30> */
[----:B------:R-:W-:-:S07]  /*25e0*/  FADD R16, R16, R55 ;  /* 0x0000003710107221 */ /* 0x000fce0000000000 */
.L_x_33:
[----:B------:R-:W-:Y:S02]  /*25f0*/  WARPGROUP.DEPBAR.LE gsb0, 0x0 ;  /* 0x00008000000079c5 */ /* 0x000fe40000010000 */
[----:B------:R-:W-:Y:S05]  /*2600*/  @!P1 BRA `(.L_x_34) ;  /* 0x0000000000549947 */ /* 0x000fea0003800000 */
[----:B------:R-:W-:-:S13]  /*2610*/  ISETP.NE.AND P0, PT, R81, 0x3, PT ;  /* 0x000000035100780c */ /* 0x000fda0003f05270 */
[----:B------:R-:W-:Y:S05]  /*2620*/  @!P0 BRA `(.L_x_35) ;  /* 0x0000000000048947 */ /* 0x000fea0003800000 */
[----:B------:R-:W-:Y:S01]  /*2630*/  BPT.TRAP 0x1 ;  /* 0x000000040000795c */ /* 0x000fe20000300000 */
.L_x_35:
[----:B------:R-:W-:Y:S01]  /*2640*/  ISETP.NE.AND P0, PT, R6, RZ, PT ;  /* 0x000000ff0600720c */ /* 0x000fe20003f05270 */
[----:B------:R-:W-:Y:S01]  /*2650*/  BSSY B0, `(.L_x_36) ;  /* 0x000000e000007945 */ /* 0x000fe20003800000 */
[----:B------:R-:W-:-:S11]  /*2660*/  ISETP.GT.U32.AND P1, PT, R2, 0x1, PT ;  /* 0x000000010200780c */ /* 0x000fd60003f24070 */
[----:B------:R-:W-:Y:S05]  /*2670*/  @!P0 BRA `(.L_x_37) ;  /* 0x00000000002c8947 */ /* 0x000fea0003800000 */
[----:B------:R-:W-:-:S04]  /*2680*/  UISETP.LT.AND UP0, UPT, UR9, 0x1, UPT ;  /* 0x000000010900788c */ /* 0x000fc8000bf01270 */
[----:B------:R-:W-:-:S04]  /*2690*/  USEL UR8, UR9, 0x1, UP0 ;  /* 0x0000000109087887 */ /* 0x000fc80008000000 */
[----:B------:R-:W-:-:S04]  /*26a0*/  UIADD3 UR8, UR5, UR9, -UR8 ;  /* 0x0000000905087290 */ /* 0x000fc8000fffe808 */
[----:B------:R-:W-:-:S04]  /*26b0*/  UIMAD.WIDE.U32 UR6, UR8, 0x38e38e39, URZ ;  /* 0x38e38e39080678a5 */ /* 0x000fc8000f8e003f */
[----:B------:R-:W-:-:S04]  /*26c0*/  USHF.R.U32.HI UR6, URZ, 0x2, UR7 ;  /* 0x000000023f067899 */ /* 0x000fc80008011607 */
[----:B------:R-:W-:-:S04]  /*26d0*/  UIMAD UR8, UR6, -0x12, UR8 ;  /* 0xffffffee060878a4 */ /* 0x000fc8000f8e0208 */
[----:B------:R-:W-:-:S04]  /*26e0*/  ULEA UR8, UR8, UR10, 0x3 ;  /* 0x0000000a08087291 */ /* 0x000fc8000f8e183f */
[----:B------:R-:W-:-:S06]  /*26f0*/  UIADD3 UR8, UR8, 0x90, URZ ;  /* 0x0000009008087890 */ /* 0x000fcc000fffe03f */
[----:B------:R-:W-:-:S05]  /*2700*/  IMAD.U32 R8, RZ, RZ, UR8 ;  /* 0x00000008ff087e24 */ /* 0x000fca000f8e00ff */
[----:B------:R-:W-:-:S04]  /*2710*/  PRMT R8, R3, 0x654, R8 ;  /* 0x0000065403087816 */ /* 0x000fc80000000008 */
[----:B------:R0:W-:Y:S03]  /*2720*/  SYNCS.ARRIVE.TRANS64.RED.A1T0 RZ, [R8+URZ], RZ ;  /* 0x000000ff08ff79a7 */ /* 0x0001e6000810043f */
.L_x_37:
[----:B------:R-:W-:Y:S05]  /*2730*/  BSYNC B0 ;  /* 0x0000000000007941 */ /* 0x000fea0003800000 */
.L_x_36:
[----:B------:R-:W-:Y:S05]  /*2740*/  @P1 BRA `(.L_x_34) ;  /* 0x0000000000041947 */ /* 0x000fea0003800000 */
[----:B------:R-:W-:Y:S01]  /*2750*/  BPT.TRAP 0x1 ;  /* 0x000000040000795c */ /* 0x000fe20000300000 */
.L_x_34:
[----:B------:R-:W1:Y:S01]  /*2760*/  LDC R24, c[0x0][0x288] ;  /* 0x0000a200ff187b82 */ /* 0x000e620000000800 */
[C---:B------:R-:W-:Y:S01]  /*2770*/  LOP3.LUT R14, R0.reuse, 0x3, RZ, 0xc0, !PT ;  /* 0x00000003000e7812 */ /* 0x040fe200078ec0ff */
[----:B------:R-:W-:Y:S01]  /*2780*/  IMAD.SHL.U32 R25, R15, 0x40, RZ ;  /* 0x000000400f197824 */ /* 0x000fe200078e00ff */
[--C-:B0-----:R-:W-:Y:S01]  /*2790*/  SHF.R.U32.HI R8, RZ, 0x2, R0.reuse ;  /* 0x00000002ff087819 */ /* 0x101fe20000011600 */
[----:B------:R-:W-:Y:S01]  /*27a0*/  UIADD3 UR5, UR9, UR5, URZ ;  /* 0x0000000509057290 */ /* 0x000fe2000fffe03f */
[----:B------:R-:W-:Y:S01]  /*27b0*/  LOP3.LUT R10, R0, 0x60, RZ, 0xc0, !PT ;  /* 0x00000060000a7812 */ /* 0x000fe200078ec0ff */
[----:B------:R-:W-:Y:S01]  /*27c0*/  ULDC UR12, c[0x0][0x284] ;  /* 0x0000a100000c7ab9 */ /* 0x000fe20000000800 */
[----:B------:R-:W-:Y:S01]  /*27d0*/  SHF.R.U32.HI R11, RZ, 0x7, R0 ;  /* 0x00000007ff0b7819 */ /* 0x000fe20000011600 */
[----:B------:R-:W-:Y:S01]  /*27e0*/  UISETP.GT.U32.AND UP0, UPT, UR5, 0x11, UPT ;  /* 0x000000110500788c */ /* 0x000fe2000bf04070 */
[----:B------:R-:W-:Y:S01]  /*27f0*/  LOP3.LUT R9, R8, 0x7, RZ, 0xc0, !PT ;  /* 0x0000000708097812 */ /* 0x000fe200078ec0ff */
[----:B------:R-:W-:Y:S01]  /*2800*/  UISETP.GE.U32.AND UP1, UPT, UR9, 0x12, UPT ;  /* 0x000000120900788c */ /* 0x000fe2000bf26070 */
[----:B------:R-:W-:Y:S01]  /*2810*/  SHF.R.U32.HI R10, RZ, 0x1, R10 ;  /* 0x00000001ff0a7819 */ /* 0x000fe2000001160a */
[----:B------:R-:W-:Y:S01]  /*2820*/  UISETP.LT.U32.AND UP0, UPT, UR9, 0x12, UP0 ;  /* 0x000000120900788c */ /* 0x000fe20008701070 */
[----:B------:R-:W-:Y:S01]  /*2830*/  LOP3.LUT R8, R11, 0x1, RZ, 0xc0, !PT ;  /* 0x000000010b087812 */ /* 0x000fe200078ec0ff */
[----:B------:R-:W-:Y:S01]  /*2840*/  ULDC.64 UR10, c[0x0][0x5d0] ;  /* 0x00017400000a7ab9 */ /* 0x000fe20000000a00 */
[----:B------:R-:W-:Y:S01]  /*2850*/  IADD3 R27, RZ, -R10, -R9 ;  /* 0x8000000aff1b7210 */ /* 0x000fe20007ffe809 */
[----:B------:R-:W-:Y:S01]  /*2860*/  UIMAD.WIDE.U32 UR6, UR5, 0x38e38e39, URZ ;  /* 0x38e38e39050678a5 */ /* 0x000fe2000f8e003f */
[----:B------:R-:W-:Y:S01]  /*2870*/  SHF.R.S32.HI R32, RZ, 0x1f, R73 ;  /* 0x0000001fff207819 */ /* 0x000fe20000011449 */
[----:B------:R-:W-:Y:S01]  /*2880*/  USEL UR8, URZ, 0x1, !UP0 ;  /* 0x000000013f087887 */ /* 0x000fe2000c000000 */
[C---:B------:R-:W-:Y:S01]  /*2890*/  IMAD.SHL.U32 R26, R8.reuse, 0x40, RZ ;  /* 0x00000040081a7824 */ /* 0x040fe200078e00ff */
[----:B------:R-:W-:Y:S01]  /*28a0*/  USHF.R.U32.HI UR6, URZ, 0x2, UR7 ;  /* 0x000000023f067899 */ /* 0x000fe20008011607 */
[----:B------:R-:W-:Y:S01]  /*28b0*/  IMAD R27, R8, -0x40, R27 ;  /* 0xffffffc0081b7824 */ /* 0x000fe200078e021b */
[----:B------:R-:W-:Y:S01]  /*28c0*/  ULOP3.LUT UR4, UR4, UR8, URZ, 0x3c, !UPT ;  /* 0x0000000804047292 */ /* 0x000fe2000f8e3c3f */
[----:B------:R-:W-:Y:S01]  /*28d0*/  IMAD R8, R32, UR10, RZ ;  /* 0x0000000a20087c24 */ /* 0x000fe2000f8e02ff */
[----:B-1----:R-:W-:Y:S01]  /*28e0*/  ISETP.GE.AND P0, PT, R25, R24, PT ;  /* 0x000000181900720c */ /* 0x002fe20003f06270 */
[----:B------:R-:W-:Y:S01]  /*28f0*/  IMAD R28, R14, -0x2, R24 ;  /* 0xfffffffe0e1c7824 */ /* 0x000fe200078e0218 */
[----:B------:R-:W-:Y:S01]  /*2900*/  LOP3.LUT R11, R26, 0x40, R9, 0xe2, !PT ;  /* 0x000000401a0b7812 */ /* 0x000fe200078ee209 */
[C---:B------:R-:W-:Y:S01]  /*2910*/  IMAD.SHL.U32 R24, R71.reuse, 0x80, RZ ;  /* 0x0000008047187824 */ /* 0x040fe200078e00ff */
[----:B------:R-:W-:Y:S01]  /*2920*/  UIMAD UR5, UR6, -0x12, UR5 ;  /* 0xffffffee060578a4 */ /* 0x000fe2000f8e0205 */
[----:B------:R-:W-:Y:S01]  /*2930*/  IMAD.SHL.U32 R14, R0, 0x2, RZ ;  /* 0x00000002000e7824 */ /* 0x000fe200078e00ff */
[----:B------:R-:W-:Y:S01]  /*2940*/  @UP1 ULOP3.LUT UR4, UR4, 0x1, UR6, 0x78, !UPT ;  /* 0x0000000104041892 */ /* 0x000fe2000f8e7806 */
[----:B------:R-:W-:Y:S01]  /*2950*/  IMAD.WIDE R30, R71, 0x80, RZ ;  /* 0x00000080471e7825 */ /* 0x000fe200078e02ff */
[----:B------:R-:W-:-:S02]  /*2960*/  ISETP.GE.OR P0, PT, R24, UR12, P0 ;  /* 0x0000000c18007c0c */ /* 0x000fc40008706670 */
[----:B------:R-:W-:Y:S01]  /*2970*/  LOP3.LUT R14, R25, 0x6, R14, 0xf8, !PT ;  /* 0x00000006190e7812 */ /* 0x000fe200078ef80e */
[C---:B------:R-:W-:Y:S01]  /*2980*/  IMAD R29, R73.reuse, UR11, R8 ;  /* 0x0000000b491d7c24 */ /* 0x040fe2000f8e0208 */
[----:B------:R-:W-:Y:S01]  /*2990*/  IADD3 R27, -R24, UR12, R27 ;  /* 0x0000000c181b7c10 */ /* 0x000fe2000fffe11b */
[----:B------:R-:W-:Y:S01]  /*29a0*/  IMAD.IADD R28, R28, 0x1, -R25 ;  /* 0x000000011c1c7824 */ /* 0x000fe200078e0a19 */
[----:B------:R-:W-:Y:S01]  /*29b0*/  SHF.R.S32.HI R15, RZ, 0x1f, R14 ;  /* 0x0000001fff0f7819 */ /* 0x000fe2000001140e */
[----:B------:R-:W-:Y:S01]  /*29c0*/  IMAD.MOV.U32 R26, RZ, RZ, -0x1 ;  /* 0xffffffffff1a7424 */ /* 0x000fe200078e00ff */
[----:B------:R-:W-:Y:S01]  /*29d0*/  LOP3.LUT R33, R30, R11, R10, 0xfe, !PT ;  /* 0x0000000b1e217212 */ /* 0x000fe200078efe0a */
[----:B------:R-:W-:-:S04]  /*29e0*/  IMAD.WIDE.U32 R8, R73, UR10, R14 ;  /* 0x0000000a49087c25 */ /* 0x000fc8000f8e000e */
[----:B------:R-:W-:Y:S01]  /*29f0*/  IMAD.IADD R9, R9, 0x1, R29 ;  /* 0x0000000109097824 */ /* 0x000fe200078e021d */
[----:B------:R-:W-:Y:S06]  /*2a00*/  @P0 BRA `(.L_x_38) ;  /* 0x0000002400940947 */ /* 0x000fec0003800000 */
[----:B------:R-:W0:Y:S01]  /*2a10*/  LDC.64 R24, c[0x0][0x5c8] ;  /* 0x00017200ff187b82 */ /* 0x000e220000000a00 */
[----:B------:R-:W-:Y:S01]  /*2a20*/  ULDC.64 UR6, c[0x0][0x5c0] ;  /* 0x0001700000067ab9 */ /* 0x000fe20000000a00 */
[----:B------:R-:W-:Y:S01]  /*2a30*/  BSSY B0, `(.L_x_38) ;  /* 0x0000262000007945 */ /* 0x000fe20003800000 */
[-C--:B0-----:R-:W-:Y:S02]  /*2a40*/  IMAD R10, R31, R24.reuse, RZ ;  /* 0x000000181f0a7224 */ /* 0x081fe400078e02ff */
[----:B------:R-:W-:-:S04]  /*2a50*/  IMAD.WIDE.U32 R8, R33, R24, R8 ;  /* 0x0000001821087225 */ /* 0x000fc800078e0008 */
[----:B------:R-:W-:Y:S01]  /*2a60*/  IMAD R11, R33, R25, R10 ;  /* 0x00000019210b7224 */ /* 0x000fe200078e020a */
[----:B------:R-:W-:Y:S02]  /*2a70*/  LEA R10, P0, R24, R8, 0x3 ;  /* 0x00000008180a7211 */ /* 0x000fe400078018ff */
[----:B------:R-:W-:Y:S01]  /*2a80*/  IADD3 R8, P1, R8, UR6, RZ ;  /* 0x0000000608087c10 */ /* 0x000fe2000ff3e0ff */
[----:B------:R-:W-:Y:S01]  /*2a90*/  IMAD.IADD R9, R9, 0x1, R11 ;  /* 0x0000000109097824 */ /* 0x000fe200078e020b */
[----:B------:R-:W-:-:S04]  /*2aa0*/  IADD3 R10, P2, R10, UR6, RZ ;  /* 0x000000060a0a7c10 */ /* 0x000fc8000ff5e0ff */
[----:B------:R-:W-:Y:S02]  /*2ab0*/  LEA.HI.X R11, R24, R9, R25, 0x3, P0 ;  /* 0x00000009180b7211 */ /* 0x000fe400000f1c19 */
[----:B----45:R-:W-:Y:S02]  /*2ac0*/  FSETP.NEU.AND P0, PT, R12, RZ, PT ;  /* 0x000000ff0c00720b */ /* 0x030fe40003f0d000 */
[----:B------:R-:W-:Y:S02]  /*2ad0*/  IADD3.X R9, R9, UR7, RZ, P1, !PT ;  /* 0x0000000709097c10 */ /* 0x000fe40008ffe4ff */
[----:B------:R-:W-:-:S09]  /*2ae0*/  IADD3.X R11, R11, UR7, RZ, P2, !PT ;  /* 0x000000070b0b7c10 */ /* 0x000fd200097fe4ff */
[----:B------:R-:W-:Y:S05]  /*2af0*/  @!P0 BRA `(.L_x_39) ;  /* 0x0000001c00148947 */ /* 0x000fea0003800000 */
[----:B------:R-:W-:Y:S01]  /*2b00*/  ULDC.64 UR6, c[0x0][0x5b8] ;  /* 0x00016e0000067ab9 */ /* 0x000fe20000000a00 */
[----:B------:R-:W-:Y:S01]  /*2b10*/  ISETP.GE.AND P0, PT, R28, 0x1, PT ;  /* 0x000000011c00780c */ /* 0x000fe20003f06270 */
[----:B------:R-:W-:Y:S01]  /*2b20*/  IMAD R32, R32, UR6, RZ ;  /* 0x0000000620207c24 */ /* 0x000fe2000f8e02ff */
[----:B------:R-:W-:Y:S01]  /*2b30*/  ULDC.64 UR10, c[0x0][0x5a8] ;  /* 0x00016a00000a7ab9 */ /* 0x000fe20000000a00 */
[----:B------:R-:W-:Y:S01]  /*2b40*/  IMAD.WIDE.U32 R24, R73, UR6, R14 ;  /* 0x0000000649187c25 */ /* 0x000fe2000f8e000e */
[----:B------:R-:W-:Y:S01]  /*2b50*/  ISETP.LT.OR P3, PT, R27, 0x1, !P0 ;  /* 0x000000011b00780c */ /* 0x000fe20004761670 */
[----:B------:R-:W-:Y:S02]  /*2b60*/  BSSY B1, `(.L_x_40) ;  /* 0x000000c000017945 */ /* 0x000fe40003800000 */
[----:B------:R-:W-:Y:S01]  /*2b70*/  IMAD R73, R73, UR7, R32 ;  /* 0x0000000749497c24 */ /* 0x000fe2000f8e0220 */
[----:B------:R-:W-:Y:S02]  /*2b80*/  ULDC.64 UR6, c[0x0][0x5b0] ;  /* 0x00016c0000067ab9 */ /* 0x000fe40000000a00 */
[----:B------:R-:W-:-:S02]  /*2b90*/  IMAD R29, R31, UR6, RZ ;  /* 0x000000061f1d7c24 */ /* 0x000fc4000f8e02ff */
[----:B------:R-:W-:Y:S02]  /*2ba0*/  IMAD.IADD R25, R25, 0x1, R73 ;  /* 0x0000000119197824 */ /* 0x000fe400078e0249 */
[C---:B------:R-:W-:Y:S02]  /*2bb0*/  IMAD R29, R33.reuse, UR7, R29 ;  /* 0x00000007211d7c24 */ /* 0x040fe4000f8e021d */
[----:B------:R-:W-:-:S03]  /*2bc0*/  IMAD.WIDE.U32 R14, R33, UR6, R24 ;  /* 0x00000006210e7c25 */ /* 0x000fc6000f8e0018 */
[----:B------:R-:W-:-:S04]  /*2bd0*/  IADD3 R14, P1, R14, UR10, RZ ;  /* 0x0000000a0e0e7c10 */ /* 0x000fc8000ff3e0ff */
[--C-:B------:R-:W-:Y:S02]  /*2be0*/  IADD3.X R15, R15, UR11, R29.reuse, P1, !PT ;  /* 0x0000000b0f0f7c10 */ /* 0x100fe40008ffe41d */
[----:B------:R-:W-:Y:S01]  /*2bf0*/  PRMT R29, RZ, 0x7610, R29 ;  /* 0x00007610ff1d7816 */ /* 0x000fe2000000001d */
[----:B------:R-:W-:Y:S06]  /*2c00*/  @P3 BRA `(.L_x_41) ;  /* 0x0000000000043947 */ /* 0x000fec0003800000 */
[----:B------:R0:W5:Y:S02]  /*2c10*/  LDG.E.U8 R29, desc[UR16][R14.64] ;  /* 0x000000100e1d7981 */ /* 0x000164000c1e1100 */
.L_x_41:
[----:B------:R-:W-:Y:S05]  /*2c20*/  BSYNC B1 ;  /* 0x0000000000017941 */ /* 0x000fea0003800000 */
.L_x_40:
[----:B-----5:R-:W-:Y:S01]  /*2c30*/  LOP3.LUT R29, R29, 0xff, RZ, 0xc0, !PT ;  /* 0x000000ff1d1d7812 */ /* 0x020fe200078ec0ff */
[----:B------:R-:W-:Y:S01]  /*2c40*/  BSSY B1, `(.L_x_42) ;  /* 0x000000c000017945 */ /* 0x000fe20003800000 */
[----:B------:R-:W-:Y:S02]  /*2c50*/  ISETP.GE.AND P1, PT, R28, 0x2, PT ;  /* 0x000000021c00780c */ /* 0x000fe40003f26270 */
[----:B------:R-:W-:Y:S02]  /*2c60*/  F2FP.F16.E4M3.UNPACK_B R29, R29 ;  /* 0x0000001dff1d723e */ /* 0x000fe400020006ff */
[----:B------:R-:W-:-:S03]  /*2c70*/  ISETP.LT.OR P2, PT, R27, 0x1, !P1 ;  /* 0x000000011b00780c */ /* 0x000fc60004f41670 */
[----:B------:R-:W-:-:S05]  /*2c80*/  HADD2.F32 R29, -RZ, R29.H0_H0 ;  /* 0x2000001dff1d7230 */ /* 0x000fca0000004100 */
[----:B------:R-:W-:Y:S01]  /*2c90*/  FMUL R32, R29, R12 ;  /* 0x0000000c1d207220 */ /* 0x000fe20000400000 */
[----:B------:R-:W-:-:S03]  /*2ca0*/  PRMT R29, RZ, 0x7610, R29 ;  /* 0x00007610ff1d7816 */ /* 0x000fc6000000001d */
[----:B--2---:R-:W-:-:S05]  /*2cb0*/  FFMA R32, R79, R7, R32 ;  /* 0x000000074f207223 */ /* 0x004fca0000000020 */
[----:B------:R-:W-:-:S05]  /*2cc0*/  F2FP.SATFINITE.E4M3.F32.PACK_AB_MERGE_C R35, RZ, R32, RZ ;  /* 0x00000020ff23723e */ /* 0x000fca00048070ff */
[----:B------:R1:W-:Y:S01]  /*2cd0*/  @!P3 STG.E.U8 desc[UR16][R8.64], R35 ;  /* 0x000000230800b986 */ /* 0x0003e2000c101110 */
[----:B------:R-:W-:Y:S05]  /*2ce0*/  @P2 BRA `(.L_x_43) ;  /* 0x0000000000042947 */ /* 0x000fea0003800000 */
[----:B------:R2:W5:Y:S02]  /*2cf0*/  LDG.E.U8 R29, desc[UR16][R14.64+0x1] ;  /* 0x000001100e1d7981 */ /* 0x000564000c1e1100 */
.L_x_43:
[----:B------:R-:W-:Y:S05]  /*2d00*/  BSYNC B1 ;  /* 0x0000000000017941 */ /* 0x000fea0003800000 */
.L_x_42:
[----:B-----5:R-:W-:Y:S01]  /*2d10*/  LOP3.LUT R29, R29, 0xff, RZ, 0xc0, !PT ;  /* 0x000000ff1d1d7812 */ /* 0x020fe200078ec0ff */
[----:B------:R-:W-:Y:S01]  /*2d20*/  BSSY B1, `(.L_x_44) ;  /* 0x0000012000017945 */ /* 0x000fe20003800000 */
[----:B------:R-:W-:Y:S02]  /*2d30*/  IADD3 R33, P3, R33, 0x8, RZ ;  /* 0x0000000821217810 */ /* 0x000fe40007f7e0ff */
[----:B------:R-:W-:Y:S02]  /*2d40*/  F2FP.F16.E4M3.UNPACK_B R29, R29 ;  /* 0x0000001dff1d723e */ /* 0x000fe400020006ff */
[----:B------:R-:W-:Y:S01]  /*2d50*/  ISETP.LT.OR P0, PT, R27, 0x9, !P0 ;  /* 0x000000091b00780c */ /* 0x000fe20004701670 */
[----:B------:R-:W-:Y:S02]  /*2d60*/  IMAD.X R30, RZ, RZ, R31, P3 ;  /* 0x000000ffff1e7224 */ /* 0x000fe400018e061f */
[----:B------:R-:W-:Y:S02]  /*2d70*/  HADD2.F32 R29, -RZ, R29.H0_H0 ;  /* 0x2000001dff1d7230 */ /* 0x000fe40000004100 */
[----:B------:R-:W-:-:S02]  /*2d80*/  IMAD R30, R30, UR6, RZ ;  /* 0x000000061e1e7c24 */ /* 0x000fc4000f8e02ff */
[----:B------:R-:W-:-:S04]  /*2d90*/  IMAD.WIDE.U32 R24, R33, UR6, R24 ;  /* 0x0000000621187c25 */ /* 0x000fc8000f8e0018 */
[----:B------:R-:W-:Y:S01]  /*2da0*/  FMUL R29, R29, R12 ;  /* 0x0000000c1d1d7220 */ /* 0x000fe20000400000 */
[----:B------:R-:W-:-:S03]  /*2db0*/  IMAD R33, R33, UR7, R30 ;  /* 0x0000000721217c24 */ /* 0x000fc6000f8e021e */
[----:B------:R-:W-:Y:S01]  /*2dc0*/  FFMA R29, R80, R7, R29 ;  /* 0x00000007501d7223 */ /* 0x000fe2000000001d */
[----:B------:R-:W-:-:S04]  /*2dd0*/  IADD3 R24, P3, R24, UR10, RZ ;  /* 0x0000000a18187c10 */ /* 0x000fc8000ff7e0ff */
[----:B------:R-:W-:Y:S02]  /*2de0*/  F2FP.SATFINITE.E4M3.F32.PACK_AB_MERGE_C R31, RZ, R29, RZ ;  /* 0x0000001dff1f723e */ /* 0x000fe400048070ff */
[----:B------:R-:W-:Y:S02]  /*2df0*/  IADD3.X R25, R25, UR11, R33, P3, !PT ;  /* 0x0000000b19197c10 */ /* 0x000fe40009ffe421 */
[----:B------:R-:W-:Y:S01]  /*2e00*/  PRMT R29, RZ, 0x7610, R29 ;  /* 0x00007610ff1d7816 */ /* 0x000fe2000000001d */
[----:B------:R3:W-:Y:S01]  /*2e10*/  @!P2 STG.E.U8 desc[UR16][R8.64+0x1], R31 ;  /* 0x0000011f0800a986 */ /* 0x0007e2000c101110 */
[----:B------:R-:W-:Y:S05]  /*2e20*/  @P0 BRA `(.L_x_45) ;  /* 0x0000000000040947 */ /* 0x000fea0003800000 */
[----:B------:R4:W5:Y:S02]  /*2e30*/  LDG.E.U8 R29, desc[UR16][R24.64] ;  /* 0x00000010181d7981 */ /* 0x000964000c1e1100 */
.L_x_45:
[----:B------:R-:W-:Y:S05]  /*2e40*/  BSYNC B1 ;  /* 0x0000000000017941 */ /* 0x000fea0003800000 */
.L_x_44:
[----:B-----5:R-:W-:Y:S01]  /*2e50*/  LOP3.LUT R29, R29, 0xff, RZ, 0xc0, !PT ;  /* 0x000000ff1d1d7812 */ /* 0x020fe200078ec0ff */
[----:B------:R-:W-:Y:S01]  /*2e60*/  BSSY B1, `(.L_x_46) ;  /* 0x000000b000017945 */ /* 0x000fe20003800000 */
[----:B------:R-:W-:Y:S02]  /*2e70*/  ISETP.LT.OR P1, PT, R27, 0x9, !P1 ;  /* 0x000000091b00780c */ /* 0x000fe40004f21670 */
[----:B------:R-:W-:-:S05]  /*2e80*/  F2FP.F16.E4M3.UNPACK_B R29, R29 ;  /* 0x0000001dff1d723e */ /* 0x000fca00020006ff */
[----:B------:R-:W-:-:S05]  /*2e90*/  HADD2.F32 R29, -RZ, R29.H0_H0 ;  /* 0x2000001dff1d7230 */ /* 0x000fca0000004100 */
[----:B------:R-:W-:Y:S01]  /*2ea0*/  FMUL R30, R29, R12 ;  /* 0x0000000c1d1e7220 */ /* 0x000fe20000400000 */
[----:B------:R-:W-:-:S03]  /*2eb0*/  PRMT R29, RZ, 0x7610, R29 ;  /* 0x00007610ff1d7816 */ /* 0x000fc6000000001d */
[----:B------:R-:W-:-:S05]  /*2ec0*/  FFMA R30, R77, R7, R30 ;  /* 0x000000074d1e7223 */ /* 0x000fca000000001e */
[----:B---3--:R-:W-:-:S05]  /*2ed0*/  F2FP.SATFINITE.E4M3.F32.PACK_AB_MERGE_C R31, RZ, R30, RZ ;  /* 0x0000001eff1f723e */ /* 0x008fca00048070ff */
[----:B------:R3:W-:Y:S01]  /*2ee0*/  @!P0 STG.E.U8 desc[UR16][R10.64], R31 ;  /* 0x0000001f0a008986 */ /* 0x0007e2000c101110 */
[----:B------:R-:W-:Y:S05]  /*2ef0*/  @P1 BRA `(.L_x_47) ;  /* 0x0000000000041947 */ /* 0x000fea0003800000 */
[----:B------:R0:W5:Y:S02]  /*2f00*/  LDG.E.U8 R29, desc[UR16][R24.64+0x1] ;  /* 0x00000110181d7981 */ /* 0x000164000c1e1100 */
.L_x_47:
[----:B------:R-:W-:Y:S05]  /*2f10*/  BSYNC B1 ;  /* 0x0000000000017941 */ /* 0x000fea0003800000 */
.L_x_46:
[----:B-----5:R-:W-:Y:S01]  /*2f20*/  LOP3.LUT R29, R29, 0xff, RZ, 0xc0, !PT ;  /* 0x000000ff1d1d7812 */ /* 0x020fe200078ec0ff */
[----:B------:R-:W-:Y:S01]  /*2f30*/  BSSY B1, `(.L_x_48) ;  /* 0x000000c000017945 */ /* 0x000fe20003800000 */
[----:B------:R-:W-:Y:S02]  /*2f40*/  ISETP.GE.AND P0, PT, R28, 0x9, PT ;  /* 0x000000091c00780c */ /* 0x000fe40003f06270 */
[----:B------:R-:W-:Y:S02]  /*2f50*/  F2FP.F16.E4M3.UNPACK_B R29, R29 ;  /* 0x0000001dff1d723e */ /* 0x000fe400020006ff */
[----:B------:R-:W-:-:S03]  /*2f60*/  ISETP.LT.OR P2, PT, R27, 0x1, !P0 ;  /* 0x000000011b00780c */ /* 0x000fc60004741670 */
[----:B------:R-:W-:-:S05]  /*2f70*/  HADD2.F32 R29, -RZ, R29.H0_H0 ;  /* 0x2000001dff1d7230 */ /* 0x000fca0000004100 */
[----:B------:R-:W-:-:S04]  /*2f80*/  FMUL R29, R29, R12 ;  /* 0x0000000c1d1d7220 */ /* 0x000fc80000400000 */
[----:B------:R-:W-:-:S05]  /*2f90*/  FFMA R29, R78, R7, R29 ;  /* 0x000000074e1d7223 */ /* 0x000fca000000001d */
[----:B---3--:R-:W-:Y:S02]  /*2fa0*/  F2FP.SATFINITE.E4M3.F32.PACK_AB_MERGE_C R31, RZ, R29, RZ ;  /* 0x0000001dff1f723e */ /* 0x008fe400048070ff */
[----:B------:R-:W-:-:S03]  /*2fb0*/  PRMT R29, RZ, 0x7610, R29 ;  /* 0x00007610ff1d7816 */ /* 0x000fc6000000001d */
[----:B------:R3:W-:Y:S01]  /*2fc0*/  @!P1 STG.E.U8 desc[UR16][R10.64+0x1], R31 ;  /* 0x0000011f0a009986 */ /* 0x0007e2000c101110 */
[----:B------:R-:W-:Y:S05]  /*2fd0*/  @P2 BRA `(.L_x_49) ;  /* 0x0000000000042947 */ /* 0x000fea0003800000 */
[----:B------:R0:W5:Y:S02]  /*2fe0*/  LDG.E.U8 R29, desc[UR16][R14.64+0x8] ;  /* 0x000008100e1d7981 */ /* 0x000164000c1e1100 */
.L_x_49:
[----:B------:R-:W-:Y:S05]  /*2ff0*/  BSYNC B1 ;  /* 0x0000000000017941 */ /* 0x000fea0003800000 */
.L_x_48:
        /* <DEDUP_REMOVED lines=13> */
.L_x_51:
[----:B------:R-:W-:Y:S05]  /*30d0*/  BSYNC B1 ;  /* 0x0000000000017941 */ /* 0x000fea0003800000 */
.L_x_50:
[----:B-----5:R-:W-:Y:S01]  /*30e0*/  LOP3.LUT R29, R29, 0xff, RZ, 0xc0, !PT ;  /* 0x000000ff1d1d7812 */ /* 0x020fe200078ec0ff */
[----:B------:R-:W-:Y:S01]  /*30f0*/  BSSY B1, `(.L_x_52) ;  /* 0x000000b000017945 */ /* 0x000fe20003800000 */
[----:B------:R-:W-:Y:S02]  /*3100*/  ISETP.LT.OR P0, PT, R27, 0x9, !P0 ;  /* 0x000000091b00780c */ /* 0x000fe40004701670 */
[----:B------:R-:W-:-:S05]  /*3110*/  F2FP.F16.E4M3.UNPACK_B R29, R29 ;  /* 0x0000001dff1d723e */ /* 0x000fca00020006ff */
        /* <DEDUP_REMOVED lines=8> */
.L_x_53:
[----:B------:R-:W-:Y:S05]  /*31a0*/  BSYNC B1 ;  /* 0x0000000000017941 */ /* 0x000fea0003800000 */
.L_x_52:
        /* <DEDUP_REMOVED lines=12> */
.L_x_55:
[----:B------:R-:W-:Y:S05]  /*3270*/  BSYNC B1 ;  /* 0x0000000000017941 */ /* 0x000fea0003800000 */
.L_x_54:
        /* <DEDUP_REMOVED lines=13> */
.L_x_57:
[----:B------:R-:W-:Y:S05]  /*3350*/  BSYNC B1 ;  /* 0x0000000000017941 */ /* 0x000fea0003800000 */
.L_x_56:
        /* <DEDUP_REMOVED lines=13> */
.L_x_59:
[----:B------:R-:W-:Y:S05]  /*3430*/  BSYNC B1 ;  /* 0x0000000000017941 */ /* 0x000fea0003800000 */
.L_x_58:
        /* <DEDUP_REMOVED lines=12> */
.L_x_61:
[----:B------:R-:W-:Y:S05]  /*3500*/  BSYNC B1 ;  /* 0x0000000000017941 */ /* 0x000fea0003800000 */
.L_x_60:
        /* <DEDUP_REMOVED lines=12> */
.L_x_63:
[----:B------:R-:W-:Y:S05]  /*35d0*/  BSYNC B1 ;  /* 0x0000000000017941 */ /* 0x000fea0003800000 */
.L_x_62:
        /* <DEDUP_REMOVED lines=13> */
.L_x_65:
[----:B------:R-:W-:Y:S05]  /*36b0*/  BSYNC B1 ;  /* 0x0000000000017941 */ /* 0x000fea0003800000 */
.L_x_64:
        /* <DEDUP_REMOVED lines=13> */
.L_x_67:
[----:B------:R-:W-:Y:S05]  /*3790*/  BSYNC B1 ;  /* 0x0000000000017941 */ /* 0x000fea0003800000 */
.L_x_66:
        /* <DEDUP_REMOVED lines=12> */
.L_x_69:
[----:B------:R-:W-:Y:S05]  /*3860*/  BSYNC B1 ;  /* 0x0000000000017941 */ /* 0x000fea0003800000 */
.L_x_68:
        /* <DEDUP_REMOVED lines=12> */
.L_x_71:
[----:B------:R-:W-:Y:S05]  /*3930*/  BSYNC B1 ;  /* 0x0000000000017941 */ /* 0x000fea0003800000 */
.L_x_70:
        /* <DEDUP_REMOVED lines=13> */
.L_x_73:
[----:B------:R-:W-:Y:S05]  /*3a10*/  BSYNC B1 ;  /* 0x0000000000017941 */ /* 0x000fea0003800000 */
.L_x_72:
        /* <DEDUP_REMOVED lines=13> */
.L_x_75:
[----:B------:R-:W-:Y:S05]  /*3af0*/  BSYNC B1 ;  /* 0x0000000000017941 */ /* 0x000fea0003800000 */
.L_x_74:
        /* <DEDUP_REMOVED lines=12> */
.L_x_77:
[----:B------:R-:W-:Y:S05]  /*3bc0*/  BSYNC B1 ;  /* 0x0000000000017941 */ /* 0x000fea0003800000 */
.L_x_76:
        /* <DEDUP_REMOVED lines=12> */
.L_x_79:
[----:B------:R-:W-:Y:S05]  /*3c90*/  BSYNC B1 ;  /* 0x0000000000017941 */ /* 0x000fea0003800000 */
.L_x_78:
        /* <DEDUP_REMOVED lines=13> */
.L_x_81:
[----:B------:R-:W-:Y:S05]  /*3d70*/  BSYNC B1 ;  /* 0x0000000000017941 */ /* 0x000fea0003800000 */
.L_x_80:
        /* <DEDUP_REMOVED lines=13> */
.L_x_83:
[----:B------:R-:W-:Y:S05]  /*3e50*/  BSYNC B1 ;  /* 0x0000000000017941 */ /* 0x000fea0003800000 */
.L_x_82:
        /* <DEDUP_REMOVED lines=12> */
.L_x_85:
[----:B------:R-:W-:Y:S05]  /*3f20*/  BSYNC B1 ;  /* 0x0000000000017941 */ /* 0x000fea0003800000 */
.L_x_84:
[----:B-----5:R-:W-:Y:S01]  /*3f30*/  LOP3.LUT R29, R29, 0xff, RZ, 0xc0, !PT ;  /* 0x000000ff1d1d7812 */ /* 0x020fe200078ec0ff */
[----:B------:R-:W-:Y:S01]  /*3f40*/  BSSY B1, `(.L_x_86) ;  /* 0x000000b000017945 */ /* 0x000fe20003800000 */
[----:B------:R-:W-:Y:S02]  /*3f50*/  ISETP.LT.OR P1, PT, R27, 0x9, !P1 ;  /* 0x000000091b00780c */ /* 0x000fe40004f21670 */
[----:B------:R-:W-:-:S05]  /*3f60*/  F2FP.F16.E4M3.UNPACK_B R29, R29 ;  /* 0x0000001dff1d723e */ /* 0x000fca00020006ff */
[----:B------:R-:W-:-:S05]  /*3f70*/  HADD2.F32 R29, -RZ, R29.H0_H0 ;  /* 0x2000001dff1d7230 */ /* 0x000fca0000004100 */
[----:B------:R-:W-:-:S04]  /*3f80*/  FMUL R30, R29, R12 ;  /* 0x0000000c1d1e7220 */ /* 0x000fc80000400000 */
[----:B------:R-:W-:Y:S01]  /*3f90*/  FFMA R30, R23, R7, R30 ;  /* 0x00000007171e7223 */ /* 0x000fe2000000001e */
[----:B------:R-:W-:-:S04]  /*3fa0*/  PRMT R23, RZ, 0x7610, R23 ;  /* 0x00007610ff177816 */ /* 0x000fc80000000017 */
[----:B------:R-:W-:-:S05]  /*3fb0*/  F2FP.SATFINITE.E4M3.F32.PACK_AB_MERGE_C R29, RZ, R30, RZ ;  /* 0x0000001eff1d723e */ /* 0x000fca00048070ff */
[----:B------:R0:W-:Y:S01]  /*3fc0*/  @!P0 STG.E.U8 desc[UR16][R10.64+0x28], R29 ;  /* 0x0000281d0a008986 */ /* 0x0001e2000c101110 */
[----:B------:R-:W-:Y:S05]  /*3fd0*/  @P1 BRA `(.L_x_87) ;  /* 0x0000000000041947 */ /* 0x000fea0003800000 */
[----:B------:R0:W5:Y:S02]  /*3fe0*/  LDG.E.U8 R23, desc[UR16][R24.64+0x29] ;  /* 0x0000291018177981 */ /* 0x000164000c1e1100 */
.L_x_87:
[----:B------:R-:W-:Y:S05]  /*3ff0*/  BSYNC B1 ;  /* 0x0000000000017941 */ /* 0x000fea0003800000 */
.L_x_86:
        /* <DEDUP_REMOVED lines=8> */
[----:B0-----:R-:W-:Y:S02]  /*4080*/  F2FP.SATFINITE.E4M3.F32.PACK_AB_MERGE_C R29, RZ, R23, RZ ;  /* 0x00000017ff1d723e */ /* 0x001fe400048070ff */
[----:B------:R-:W-:-:S03]  /*4090*/  PRMT R23, RZ, 0x7610, R23 ;  /* 0x00007610ff177816 */ /* 0x000fc60000000017 */
[----:B------:R0:W-:Y:S01]  /*40a0*/  @!P1 STG.E.U8 desc[UR16][R10.64+0x29], R29 ;  /* 0x0000291d0a009986 */ /* 0x0001e2000c101110 */
[----:B------:R-:W-:Y:S05]  /*40b0*/  @P2 BRA `(.L_x_89) ;  /* 0x0000000000042947 */ /* 0x000fea0003800000 */
[----:B------:R0:W5:Y:S02]  /*40c0*/  LDG.E.U8 R23, desc[UR16][R14.64+0x30] ;  /* 0x000030100e177981 */ /* 0x000164000c1e1100 */
.L_x_89:
[----:B------:R-:W-:Y:S05]  /*40d0*/  BSYNC B1 ;  /* 0x0000000000017941 */ /* 0x000fea0003800000 */
.L_x_88:
[----:B-----5:R-:W-:Y:S01]  /*40e0*/  LOP3.LUT R23, R23, 0xff, RZ, 0xc0, !PT ;  /* 0x000000ff17177812 */ /* 0x020fe200078ec0ff */
[----:B------:R-:W-:Y:S01]  /*40f0*/  BSSY B1, `(.L_x_90) ;  /* 0x000000c000017945 */ /* 0x000fe20003800000 */
[----:B------:R-:W-:Y:S02]  /*4100*/  ISETP.GE.AND P1, PT, R28, 0x32, PT ;  /* 0x000000321c00780c */ /* 0x000fe40003f26270 */
[----:B------:R-:W-:Y:S02]  /*4110*/  F2FP.F16.E4M3.UNPACK_B R23, R23 ;  /* 0x00000017ff17723e */ /* 0x000fe400020006ff */
[----:B------:R-:W-:-:S03]  /*4120*/  ISETP.LT.OR P3, PT, R27, 0x1, !P1 ;  /* 0x000000011b00780c */ /* 0x000fc60004f61670 */
        /* <DEDUP_REMOVED lines=8> */
.L_x_91:
[----:B------:R-:W-:Y:S05]  /*41b0*/  BSYNC B1 ;  /* 0x0000000000017941 */ /* 0x000fea0003800000 */
.L_x_90:
[----:B-----5:R-:W-:Y:S01]  /*41c0*/  LOP3.LUT R21, R21, 0xff, RZ, 0xc0, !PT ;  /* 0x000000ff15157812 */ /* 0x020fe200078ec0ff */
[----:B------:R-:W-:Y:S01]  /*41d0*/  BSSY B1, `(.L_x_92) ;  /* 0x000000b000017945 */ /* 0x000fe20003800000 */
[----:B------:R-:W-:Y:S02]  /*41e0*/  ISETP.LT.OR P0, PT, R27, 0x9, !P0 ;  /* 0x000000091b00780c */ /* 0x000fe40004701670 */
[----:B------:R-:W-:-:S05]  /*41f0*/  F2FP.F16.E4M3.UNPACK_B R21, R21 ;  /* 0x00000015ff15723e */ /* 0x000fca00020006ff */
        /* <DEDUP_REMOVED lines=8> */
.L_x_93:
[----:B------:R-:W-:Y:S05]  /*4280*/  BSYNC B1 ;  /* 0x0000000000017941 */ /* 0x000fea0003800000 */
.L_x_92:
        /* <DEDUP_REMOVED lines=12> */
.L_x_95:
[----:B------:R-:W-:Y:S05]  /*4350*/  BSYNC B1 ;  /* 0x0000000000017941 */ /* 0x000fea0003800000 */
.L_x_94:
        /* <DEDUP_REMOVED lines=13> */
.L_x_97:
[----:B------:R-:W-:Y:S05]  /*4430*/  BSYNC B1 ;  /* 0x0000000000017941 */ /* 0x000fea0003800000 */
.L_x_96:
        /* <DEDUP_REMOVED lines=13> */
.L_x_99:
[----:B------:R-:W-:Y:S05]  /*4510*/  BSYNC B1 ;  /* 0x0000000000017941 */ /* 0x000fea0003800000 */
.L_x_98:
[----:B-----5:R-:W-:Y:S01]  /*4520*/  LOP3.LUT R17, R17, 0xff, RZ, 0xc0, !PT ;  /* 0x000000ff11117812 */ /* 0x020fe200078ec0ff */
[----:B------:R-:W-:Y:S01]  /*4530*/  BSSY B1, `(.L_x_100) ;  /* 0x000000b000017945 */ /* 0x000fe20003800000 */
[----:B------:R-:W-:Y:S02]  /*4540*/  ISETP.LT.OR P0, PT, R27, 0x9, !P0 ;  /* 0x000000091b00780c */ /* 0x000fe40004701670 */
[----:B------:R-:W-:Y:S02]  /*4550*/  F2FP.F16.E4M3.UNPACK_B R17, R17 ;  /* 0x00000011ff11723e */ /* 0x000fe400020006ff */
[----:B0-2---:R-:W-:-:S03]  /*4560*/  PRMT R14, RZ, 0x7610, R14 ;  /* 0x00007610ff0e7816 */ /* 0x005fc6000000000e */
[----:B------:R-:W-:-:S05]  /*4570*/  HADD2.F32 R17, -RZ, R17.H0_H0 ;  /* 0x20000011ff117230 */ /* 0x000fca0000004100 */
[----:B------:R-:W-:-:S04]  /*4580*/  FMUL R17, R17, R12 ;  /* 0x0000000c11117220 */ /* 0x000fc80000400000 */
[----:B------:R-:W-:-:S05]  /*4590*/  FFMA R17, R18, R7, R17 ;  /* 0x0000000712117223 */ /* 0x000fca0000000011 */
[----:B------:R-:W-:-:S05]  /*45a0*/  F2FP.SATFINITE.E4M3.F32.PACK_AB_MERGE_C R17, RZ, R17, RZ ;  /* 0x00000011ff11723e */ /* 0x000fca00048070ff */
[----:B------:R0:W-:Y:S01]  /*45b0*/  @!P3 STG.E.U8 desc[UR16][R8.64+0x39], R17 ;  /* 0x000039110800b986 */ /* 0x0001e2000c101110 */
[----:B------:R-:W-:Y:S05]  /*45c0*/  @P0 BRA `(.L_x_101) ;  /* 0x0000000000040947 */ /* 0x000fea0003800000 */
[----:B------:R2:W5:Y:S02]  /*45d0*/  LDG.E.U8 R14, desc[UR16][R24.64+0x38] ;  /* 0x00003810180e7981 */ /* 0x000564000c1e1100 */
.L_x_101:
[----:B------:R-:W-:Y:S05]  /*45e0*/  BSYNC B1 ;  /* 0x0000000000017941 */ /* 0x000fea0003800000 */
.L_x_100:
[----:B-----5:R-:W-:Y:S01]  /*45f0*/  LOP3.LUT R14, R14, 0xff, RZ, 0xc0, !PT ;  /* 0x000000ff0e0e7812 */ /* 0x020fe200078ec0ff */
[----:B------:R-:W-:Y:S01]  /*4600*/  BSSY B1, `(.L_x_102) ;  /* 0x000000b000017945 */ /* 0x000fe20003800000 */
[----:B------:R-:W-:Y:S02]  /*4610*/  ISETP.LT.OR P1, PT, R27, 0x9, !P1 ;  /* 0x000000091b00780c */ /* 0x000fe40004f21670 */
[----:B------:R-:W-:-:S05]  /*4620*/  F2FP.F16.E4M3.UNPACK_B R14, R14 ;  /* 0x0000000eff0e723e */ /* 0x000fca00020006ff */
[----:B01-3--:R-:W-:-:S05]  /*4630*/  HADD2.F32 R9, -RZ, R14.H0_H0 ;  /* 0x2000000eff097230 */ /* 0x00bfca0000004100 */
[----:B------:R-:W-:-:S04]  /*4640*/  FMUL R8, R9, R12 ;  /* 0x0000000c09087220 */ /* 0x000fc80000400000 */
[----:B------:R-:W-:-:S05]  /*4650*/  FFMA R8, R13, R7, R8 ;  /* 0x000000070d087223 */ /* 0x000fca0000000008 */
[----:B------:R-:W-:Y:S02]  /*4660*/  F2FP.SATFINITE.E4M3.F32.PACK_AB_MERGE_C R9, RZ, R8, RZ ;  /* 0x00000008ff09723e */ /* 0x000fe400048070ff */
[----:B------:R-:W-:-:S03]  /*4670*/  PRMT R8, RZ, 0x7610, R8 ;  /* 0x00007610ff087816 */ /* 0x000fc60000000008 */
[----:B------:R0:W-:Y:S01]  /*4680*/  @!P0 STG.E.U8 desc[UR16][R10.64+0x38], R9 ;  /* 0x000038090a008986 */ /* 0x0001e2000c101110 */
[----:B------:R-:W-:Y:S05]  /*4690*/  @P1 BRA `(.L_x_103) ;  /* 0x0000000000041947 */ /* 0x000fea0003800000 */
[----:B------:R1:W5:Y:S02]  /*46a0*/  LDG.E.U8 R8, desc[UR16][R24.64+0x39] ;  /* 0x0000391018087981 */ /* 0x000364000c1e1100 */
.L_x_103:
[----:B------:R-:W-:Y:S05]  /*46b0*/  BSYNC B1 ;  /* 0x0000000000017941 */ /* 0x000fea0003800000 */
.L_x_102:
[----:B------:R-:W-:Y:S05]  /*46c0*/  @P1 BRA `(.L_x_104) ;  /* 0x0000000800601947 */ /* 0x000fea0003800000 */
[----:B-----5:R-:W-:-:S04]  /*46d0*/  LOP3.LUT R8, R8, 0xff, RZ, 0xc0, !PT ;  /* 0x000000ff08087812 */ /* 0x020fc800078ec0ff */
[----:B------:R-:W-:-:S05]  /*46e0*/  F2FP.F16.E4M3.UNPACK_B R8, R8 ;  /* 0x00000008ff08723e */ /* 0x000fca00020006ff */
[----:B0-----:R-:W-:-:S05]  /*46f0*/  HADD2.F32 R9, -RZ, R8.H0_H0 ;  /* 0x20000008ff097230 */ /* 0x001fca0000004100 */
[----:B------:R-:W-:-:S04]  /*4700*/  FMUL R9, R9, R12 ;  /* 0x0000000c09097220 */ /* 0x000fc80000400000 */
[----:B------:R-:W-:-:S05]  /*4710*/  FFMA R9, R16, R7, R9 ;  /* 0x0000000710097223 */ /* 0x000fca0000000009 */
[----:B------:R-:W-:-:S05]  /*4720*/  F2FP.SATFINITE.E4M3.F32.PACK_AB_MERGE_C R9, RZ, R9, RZ ;  /* 0x00000009ff09723e */ /* 0x000fca00048070ff */
[----:B------:R3:W-:Y:S01]  /*4730*/  STG.E.U8 desc[UR16][R10.64+0x39], R9 ;  /* 0x000039090a007986 */ /* 0x0007e2000c101110 */
[----:B------:R-:W-:Y:S05]  /*4740*/  BRA `(.L_x_104) ;  /* 0x0000000800407947 */ /* 0x000fea0003800000 */
.L_x_39:
[C---:B------:R-:W-:Y:S01]  /*4750*/  ISETP.GE.AND P3, PT, R28.reuse, 0x1, PT ;  /* 0x000000011c00780c */ /* 0x040fe20003f66270 */
[-C--:B--2---:R-:W-:Y:S01]  /*4760*/  FMUL R79, R79, R7.reuse ;  /* 0x000000074f4f7220 */ /* 0x084fe20000400000 */
[----:B------:R-:W-:Y:S01]  /*4770*/  ISETP.GE.AND P0, PT, R28, 0x2, PT ;  /* 0x000000021c00780c */ /* 0x000fe20003f06270 */
[-C--:B------:R-:W-:Y:S01]  /*4780*/  FMUL R80, R80, R7.reuse ;  /* 0x0000000750507220 */ /* 0x080fe20000400000 */
[----:B------:R-:W-:Y:S01]  /*4790*/  ISETP.LT.OR P1, PT, R27, 0x1, !P3 ;  /* 0x000000011b00780c */ /* 0x000fe20005f21670 */
[-C--:B------:R-:W-:Y:S01]  /*47a0*/  FMUL R77, R77, R7.reuse ;  /* 0x000000074d4d7220 */ /* 0x080fe20000400000 */
[C---:B------:R-:W-:Y:S01]  /*47b0*/  ISETP.LT.OR P2, PT, R27.reuse, 0x1, !P0 ;  /* 0x000000011b00780c */ /* 0x040fe20004741670 */
[-C--:B------:R-:W-:Y:S01]  /*47c0*/  FMUL R78, R78, R7.reuse ;  /* 0x000000074e4e7220 */ /* 0x080fe20000400000 */
[----:B------:R-:W-:Y:S01]  /*47d0*/  ISETP.LT.OR P3, PT, R27, 0x9, !P3 ;  /* 0x000000091b00780c */ /* 0x000fe20005f61670 */
[----:B------:R-:W-:Y:S01]  /*47e0*/  FMUL R75, R75, R7 ;  /* 0x000000074b4b7220 */ /* 0x000fe20000400000 */
[----:B------:R-:W-:Y:S01]  /*47f0*/  F2FP.SATFINITE.E4M3.F32.PACK_AB_MERGE_C R79, RZ, R79, RZ ;  /* 0x0000004fff4f723e */ /* 0x000fe200048070ff */
[-C--:B------:R-:W-:Y:S01]  /*4800*/  FMUL R76, R76, R7.reuse ;  /* 0x000000074c4c7220 */ /* 0x080fe20000400000 */
[----:B------:R-:W-:Y:S01]  /*4810*/  F2FP.SATFINITE.E4M3.F32.PACK_AB_MERGE_C R15, RZ, R80, RZ ;  /* 0x00000050ff0f723e */ /* 0x000fe200048070ff */
[----:B------:R-:W-:Y:S01]  /*4820*/  FMUL R74, R74, R7 ;  /* 0x000000074a4a7220 */ /* 0x000fe20000400000 */
[----:B------:R-:W-:Y:S01]  /*4830*/  F2FP.SATFINITE.E4M3.F32.PACK_AB_MERGE_C R77, RZ, R77, RZ ;  /* 0x0000004dff4d723e */ /* 0x000fe200048070ff */
[-C--:B------:R-:W-:Y:S01]  /*4840*/  FMUL R72, R72, R7.reuse ;  /* 0x0000000748487220 */ /* 0x080fe20000400000 */
[----:B------:R-:W-:Y:S01]  /*4850*/  ISETP.LT.OR P0, PT, R27, 0x9, !P0 ;  /* 0x000000091b00780c */ /* 0x000fe20004701670 */
[----:B------:R-:W-:Y:S01]  /*4860*/  @!P1 STG.E.U8 desc[UR16][R8.64], R79 ;  /* 0x0000004f08009986 */ /* 0x000fe2000c101110 */
[C---:B------:R-:W-:Y:S01]  /*4870*/  ISETP.GE.AND P1, PT, R28.reuse, 0x9, PT ;  /* 0x000000091c00780c */ /* 0x040fe20003f26270 */
[----:B------:R-:W-:Y:S01]  /*4880*/  FMUL R69, R69, R7 ;  /* 0x0000000745457220 */ /* 0x000fe20000400000 */
[----:B------:R-:W-:Y:S01]  /*4890*/  F2FP.SATFINITE.E4M3.F32.PACK_AB_MERGE_C R75, RZ, R75, RZ ;  /* 0x0000004bff4b723e */ /* 0x000fe200048070ff */
[----:B------:R0:W-:Y:S01]  /*48a0*/  @!P2 STG.E.U8 desc[UR16][R8.64+0x1], R15 ;  /* 0x0000010f0800a986 */ /* 0x0001e2000c101110 */
[----:B------:R-:W-:Y:S01]  /*48b0*/  ISETP.GE.AND P2, PT, R28, 0xa, PT ;  /* 0x0000000a1c00780c */ /* 0x000fe20003f46270 */
[-C--:B------:R-:W-:Y:S01]  /*48c0*/  FMUL R70, R70, R7.reuse ;  /* 0x0000000746467220 */ /* 0x080fe20000400000 */
[----:B------:R-:W-:Y:S01]  /*48d0*/  F2FP.SATFINITE.E4M3.F32.PACK_AB_MERGE_C R25, RZ, R76, RZ ;  /* 0x0000004cff19723e */ /* 0x000fe200048070ff */
[----:B------:R-:W-:Y:S01]  /*48e0*/  @!P3 STG.E.U8 desc[UR16][R10.64], R77 ;  /* 0x0000004d0a00b986 */ /* 0x000fe2000c101110 */
[C---:B------:R-:W-:Y:S01]  /*48f0*/  ISETP.LT.OR P3, PT, R27.reuse, 0x1, !P1 ;  /* 0x000000011b00780c */ /* 0x040fe20004f61670 */
[-C--:B------:R-:W-:Y:S01]  /*4900*/  FMUL R68, R68, R7.reuse ;  /* 0x0000000744447220 */ /* 0x080fe20000400000 */
[----:B------:R-:W-:Y:S01]  /*4910*/  ISETP.LT.OR P5, PT, R27, 0x1, !P2 ;  /* 0x000000011b00780c */ /* 0x000fe200057a1670 */
[-C--:B------:R-:W-:Y:S01]  /*4920*/  FMUL R67, R67, R7.reuse ;  /* 0x0000000743437220 */ /* 0x080fe20000400000 */
[----:B------:R-:W-:Y:S01]  /*4930*/  ISETP.LT.OR P1, PT, R27, 0x9, !P1 ;  /* 0x000000091b00780c */ /* 0x000fe20004f21670 */
[-C--:B------:R-:W-:Y:S01]  /*4940*/  FMUL R65, R65, R7.reuse ;  /* 0x0000000741417220 */ /* 0x080fe20000400000 */
[----:B------:R-:W-:Y:S01]  /*4950*/  F2FP.SATFINITE.E4M3.F32.PACK_AB_MERGE_C R29, RZ, R74, RZ ;  /* 0x0000004aff1d723e */ /* 0x000fe200048070ff */
[-C--:B------:R-:W-:Y:S01]  /*4960*/  FMUL R66, R66, R7.reuse ;  /* 0x0000000742427220 */ /* 0x080fe20000400000 */
[----:B0-----:R-:W-:Y:S01]  /*4970*/  F2FP.SATFINITE.E4M3.F32.PACK_AB_MERGE_C R15, RZ, R78, RZ ;  /* 0x0000004eff0f723e */ /* 0x001fe200048070ff */
[-C--:B------:R-:W-:Y:S01]  /*4980*/  FMUL R64, R64, R7.reuse ;  /* 0x0000000740407220 */ /* 0x080fe20000400000 */
[----:B------:R-:W-:Y:S01]  /*4990*/  ISETP.LT.OR P2, PT, R27, 0x9, !P2 ;  /* 0x000000091b00780c */ /* 0x000fe20005741670 */
[-C--:B------:R-:W-:Y:S01]  /*49a0*/  FMUL R63, R63, R7.reuse ;  /* 0x000000073f3f7220 */ /* 0x080fe20000400000 */
[----:B------:R-:W-:Y:S01]  /*49b0*/  F2FP.SATFINITE.E4M3.F32.PACK_AB_MERGE_C R31, RZ, R72, RZ ;  /* 0x00000048ff1f723e */ /* 0x000fe200048070ff */
[----:B------:R0:W-:Y:S01]  /*49c0*/  @!P0 STG.E.U8 desc[UR16][R10.64+0x1], R15 ;  /* 0x0000010f0a008986 */ /* 0x0001e2000c101110 */
[C---:B------:R-:W-:Y:S01]  /*49d0*/  ISETP.GE.AND P0, PT, R28.reuse, 0x11, PT ;  /* 0x000000111c00780c */ /* 0x040fe20003f06270 */
[----:B------:R-:W-:Y:S01]  /*49e0*/  FMUL R61, R61, R7 ;  /* 0x000000073d3d7220 */ /* 0x000fe20000400000 */
[----:B------:R-:W-:Y:S01]  /*49f0*/  F2FP.SATFINITE.E4M3.F32.PACK_AB_MERGE_C R69, RZ, R69, RZ ;  /* 0x00000045ff45723e */ /* 0x000fe200048070ff */
[----:B------:R-:W-:Y:S01]  /*4a00*/  @!P3 STG.E.U8 desc[UR16][R8.64+0x8], R75 ;  /* 0x0000084b0800b986 */ /* 0x000fe2000c101110 */
[----:B------:R-:W-:Y:S01]  /*4a10*/  ISETP.GE.AND P3, PT, R28, 0x12, PT ;  /* 0x000000121c00780c */ /* 0x000fe20003f66270 */
[----:B------:R-:W-:Y:S01]  /*4a20*/  FMUL R62, R62, R7 ;  /* 0x000000073e3e7220 */ /* 0x000fe20000400000 */
[----:B------:R-:W-:Y:S01]  /*4a30*/  F2FP.SATFINITE.E4M3.F32.PACK_AB_MERGE_C R67, RZ, R67, RZ ;  /* 0x00000043ff43723e */ /* 0x000fe200048070ff */
[----:B------:R1:W-:Y:S01]  /*4a40*/  @!P5 STG.E.U8 desc[UR16][R8.64+0x9], R25 ;  /* 0x000009190800d986 */ /* 0x0003e2000c101110 */
[----:B------:R-:W-:Y:S01]  /*4a50*/  ISETP.LT.OR P5, PT, R27, 0x1, !P3 ;  /* 0x000000011b00780c */ /* 0x000fe20005fa1670 */
[-C--:B------:R-:W-:Y:S01]  /*4a60*/  FMUL R59, R59, R7.reuse ;  /* 0x000000073b3b7220 */ /* 0x080fe20000400000 */
[C---:B------:R-:W-:Y:S01]  /*4a70*/  ISETP.LT.OR P3, PT, R27.reuse, 0x9, !P3 ;  /* 0x000000091b00780c */ /* 0x040fe20005f61670 */
[----:B------:R-:W-:Y:S01]  /*4a80*/  @!P1 STG.E.U8 desc[UR16][R10.64+0x8], R29 ;  /* 0x0000081d0a009986 */ /* 0x000fe2000c101110 */
[----:B------:R-:W-:Y:S01]  /*4a90*/  ISETP.LT.OR P1, PT, R27, 0x1, !P0 ;  /* 0x000000011b00780c */ /* 0x000fe20004721670 */
[-C--:B------:R-:W-:Y:S01]  /*4aa0*/  FMUL R60, R60, R7.reuse ;  /* 0x000000073c3c7220 */ /* 0x080fe20000400000 */
[----:B0-----:R-:W-:Y:S01]  /*4ab0*/  F2FP.SATFINITE.E4M3.F32.PACK_AB_MERGE_C R15, RZ, R70, RZ ;  /* 0x00000046ff0f723e */ /* 0x001fe200048070ff */
[----:B------:R-:W-:Y:S01]  /*4ac0*/  @!P2 STG.E.U8 desc[UR16][R10.64+0x9], R31 ;  /* 0x0000091f0a00a986 */ /* 0x000fe2000c101110 */
[----:B------:R-:W-:Y:S01]  /*4ad0*/  ISETP.GE.AND P2, PT, R28, 0x19, PT ;  /* 0x000000191c00780c */ /* 0x000fe20003f46270 */
[-C--:B------:R-:W-:Y:S01]  /*4ae0*/  FMUL R57, R57, R7.reuse ;  /* 0x0000000739397220 */ /* 0x080fe20000400000 */
[C---:B------:R-:W-:Y:S01]  /*4af0*/  ISETP.LT.OR P0, PT, R27.reuse, 0x9, !P0 ;  /* 0x000000091b00780c */ /* 0x040fe20004701670 */
[-C--:B------:R-:W-:Y:S01]  /*4b00*/  FMUL R58, R58, R7.reuse ;  /* 0x000000073a3a7220 */ /* 0x080fe20000400000 */
[----:B------:R-:W-:Y:S01]  /*4b10*/  ISETP.LT.OR P6, PT, R27, 0x1, !P2 ;  /* 0x000000011b00780c */ /* 0x000fe200057c1670 */
[----:B------:R0:W-:Y:S01]  /*4b20*/  @!P5 STG.E.U8 desc[UR16][R8.64+0x11], R15 ;  /* 0x0000110f0800d986 */ /* 0x0001e2000c101110 */
[----:B-1----:R-:W-:Y:S01]  /*4b30*/  F2FP.SATFINITE.E4M3.F32.PACK_AB_MERGE_C R25, RZ, R68, RZ ;  /* 0x00000044ff19723e */ /* 0x002fe200048070ff */
[----:B------:R-:W-:Y:S01]  /*4b40*/  FMUL R56, R56, R7 ;  /* 0x0000000738387220 */ /* 0x000fe20000400000 */
[----:B------:R-:W-:Y:S01]  /*4b50*/  F2FP.SATFINITE.E4M3.F32.PACK_AB_MERGE_C R65, RZ, R65, RZ ;  /* 0x00000041ff41723e */ /* 0x000fe200048070ff */
[----:B------:R-:W-:Y:S01]  /*4b60*/  @!P1 STG.E.U8 desc[UR16][R8.64+0x10], R69 ;  /* 0x0000104508009986 */ /* 0x000fe2000c101110 */
[----:B------:R-:W-:Y:S01]  /*4b70*/  ISETP.GE.AND P1, PT, R28, 0x1a, PT ;  /* 0x0000001a1c00780c */ /* 0x000fe20003f26270 */
[-C--:B------:R-:W-:Y:S01]  /*4b80*/  FMUL R23, R23, R7.reuse ;  /* 0x0000000717177220 */ /* 0x080fe20000400000 */
[C---:B------:R-:W-:Y:S01]  /*4b90*/  ISETP.LT.OR P2, PT, R27.reuse, 0x9, !P2 ;  /* 0x000000091b00780c */ /* 0x040fe20005741670 */
[----:B------:R1:W-:Y:S01]  /*4ba0*/  @!P3 STG.E.U8 desc[UR16][R10.64+0x11], R25 ;  /* 0x000011190a00b986 */ /* 0x0003e2000c101110 */
[----:B------:R-:W-:Y:S01]  /*4bb0*/  ISETP.LT.OR P5, PT, R27, 0x1, !P1 ;  /* 0x000000011b00780c */ /* 0x000fe20004fa1670 */
[-C--:B------:R-:W-:Y:S01]  /*4bc0*/  FMUL R21, R21, R7.reuse ;  /* 0x0000000715157220 */ /* 0x080fe20000400000 */
[----:B------:R-:W-:Y:S01]  /*4bd0*/  ISETP.LT.OR P3, PT, R27, 0x9, !P1 ;  /* 0x000000091b00780c */ /* 0x000fe20004f61670 */
[----:B------:R-:W-:Y:S01]  /*4be0*/  @!P0 STG.E.U8 desc[UR16][R10.64+0x10], R67 ;  /* 0x000010430a008986 */ /* 0x000fe2000c101110 */
[----:B0-----:R-:W-:Y:S01]  /*4bf0*/  F2FP.SATFINITE.E4M3.F32.PACK_AB_MERGE_C R15, RZ, R66, RZ ;  /* 0x00000042ff0f723e */ /* 0x001fe200048070ff */
[-C--:B------:R-:W-:Y:S01]  /*4c00*/  FMUL R22, R22, R7.reuse ;  /* 0x0000000716167220 */ /* 0x080fe20000400000 */
[C---:B------:R-:W-:Y:S01]  /*4c10*/  ISETP.GE.AND P0, PT, R28.reuse, 0x21, PT ;  /* 0x000000211c00780c */ /* 0x040fe20003f06270 */
[----:B------:R-:W-:Y:S01]  /*4c20*/  @!P6 STG.E.U8 desc[UR16][R8.64+0x18], R65 ;  /* 0x000018410800e986 */ /* 0x000fe2000c101110 */
[----:B------:R-:W-:Y:S01]  /*4c30*/  ISETP.GE.AND P1, PT, R28, 0x22, PT ;  /* 0x000000221c00780c */ /* 0x000fe20003f26270 */
[-C--:B------:R-:W-:Y:S01]  /*4c40*/  FMUL R19, R19, R7.reuse ;  /* 0x0000000713137220 */ /* 0x080fe20000400000 */
[C---:B------:R-:W-:Y:S01]  /*4c50*/  ISETP.LT.OR P6, PT, R27.reuse, 0x1, !P0 ;  /* 0x000000011b00780c */ /* 0x040fe200047c1670 */
[-C--:B------:R-:W-:Y:S01]  /*4c60*/  FMUL R20, R20, R7.reuse ;  /* 0x0000000714147220 */ /* 0x080fe20000400000 */
[----:B-1----:R-:W-:Y:S01]  /*4c70*/  F2FP.SATFINITE.E4M3.F32.PACK_AB_MERGE_C R25, RZ, R64, RZ ;  /* 0x00000040ff19723e */ /* 0x002fe200048070ff */
[----:B------:R0:W-:Y:S01]  /*4c80*/  @!P5 STG.E.U8 desc[UR16][R8.64+0x19], R15 ;  /* 0x0000190f0800d986 */ /* 0x0001e2000c101110 */
[----:B------:R-:W-:Y:S01]  /*4c90*/  ISETP.LT.OR P5, PT, R27, 0x1, !P1 ;  /* 0x000000011b00780c */ /* 0x000fe20004fa1670 */
[----:B------:R-:W-:Y:S01]  /*4ca0*/  FMUL R17, R17, R7 ;  /* 0x0000000711117220 */ /* 0x000fe20000400000 */
[----:B------:R-:W-:Y:S01]  /*4cb0*/  F2FP.SATFINITE.E4M3.F32.PACK_AB_MERGE_C R63, RZ, R63, RZ ;  /* 0x0000003fff3f723e */ /* 0x000fe200048070ff */
[----:B------:R1:W-:Y:S01]  /*4cc0*/  @!P3 STG.E.U8 desc[UR16][R10.64+0x19], R25 ;  /* 0x000019190a00b986 */ /* 0x0003e2000c101110 */
[----:B------:R-:W-:Y:S01]  /*4cd0*/  F2FP.SATFINITE.E4M3.F32.PACK_AB_MERGE_C R61, RZ, R61, RZ ;  /* 0x0000003dff3d723e */ /* 0x000fe200048070ff */
[-C--:B------:R-:W-:Y:S01]  /*4ce0*/  FMUL R18, R18, R7.reuse ;  /* 0x0000000712127220 */ /* 0x080fe20000400000 */
[----:B------:R-:W-:Y:S01]  /*4cf0*/  F2FP.SATFINITE.E4M3.F32.PACK_AB_MERGE_C R29, RZ, R62, RZ ;  /* 0x0000003eff1d723e */ /* 0x000fe200048070ff */
[----:B------:R-:W-:Y:S01]  /*4d00*/  @!P2 STG.E.U8 desc[UR16][R10.64+0x18], R63 ;  /* 0x0000183f0a00a986 */ /* 0x000fe2000c101110 */
[----:B------:R-:W-:Y:S01]  /*4d10*/  ISETP.LT.OR P3, PT, R27, 0x9, !P1 ;  /* 0x000000091b00780c */ /* 0x000fe20004f61670 */
[-C--:B------:R-:W-:Y:S01]  /*4d20*/  FMUL R13, R13, R7.reuse ;  /* 0x000000070d0d7220 */ /* 0x080fe20000400000 */
[----:B------:R-:W-:Y:S01]  /*4d30*/  ISETP.GE.AND P2, PT, R28, 0x29, PT ;  /* 0x000000291c00780c */ /* 0x000fe20003f46270 */
[----:B------:R-:W-:Y:S01]  /*4d40*/  @!P6 STG.E.U8 desc[UR16][R8.64+0x20], R61 ;  /* 0x0000203d0800e986 */ /* 0x000fe2000c101110 */
[C---:B------:R-:W-:Y:S01]  /*4d50*/  ISETP.LT.OR P0, PT, R27.reuse, 0x9, !P0 ;  /* 0x000000091b00780c */ /* 0x040fe20004701670 */
[----:B------:R-:W-:Y:S01]  /*4d60*/  FMUL R16, R16, R7 ;  /* 0x0000000710107220 */ /* 0x000fe20000400000 */
[----:B------:R-:W-:Y:S01]  /*4d70*/  ISETP.GE.AND P1, PT, R28, 0x2a, PT ;  /* 0x0000002a1c00780c */ /* 0x000fe20003f26270 */
[----:B------:R-:W-:Y:S01]  /*4d80*/  @!P5 STG.E.U8 desc[UR16][R8.64+0x21], R29 ;  /* 0x0000211d0800d986 */ /* 0x000fe2000c101110 */
[----:B------:R-:W-:-:S02]  /*4d90*/  ISETP.LT.OR P6, PT, R27, 0x1, !P2 ;  /* 0x000000011b00780c */ /* 0x000fc400057c1670 */
[C---:B------:R-:W-:Y:S02]  /*4da0*/  ISETP.LT.OR P5, PT, R27.reuse, 0x1, !P1 ;  /* 0x000000011b00780c */ /* 0x040fe40004fa1670 */
[----:B------:R-:W-:Y:S02]  /*4db0*/  F2FP.SATFINITE.E4M3.F32.PACK_AB_MERGE_C R59, RZ, R59, RZ ;  /* 0x0000003bff3b723e */ /* 0x000fe400048070ff */
[----:B0-----:R-:W-:Y:S02]  /*4dc0*/  F2FP.SATFINITE.E4M3.F32.PACK_AB_MERGE_C R15, RZ, R60, RZ ;  /* 0x0000003cff0f723e */ /* 0x001fe400048070ff */
[----:B------:R-:W-:Y:S01]  /*4dd0*/  F2FP.SATFINITE.E4M3.F32.PACK_AB_MERGE_C R57, RZ, R57, RZ ;  /* 0x00000039ff39723e */ /* 0x000fe200048070ff */
[----:B------:R-:W-:Y:S01]  /*4de0*/  @!P0 STG.E.U8 desc[UR16][R10.64+0x20], R59 ;  /* 0x0000203b0a008986 */ /* 0x000fe2000c101110 */
[----:B-1----:R-:W-:Y:S02]  /*4df0*/  F2FP.SATFINITE.E4M3.F32.PACK_AB_MERGE_C R25, RZ, R58, RZ ;  /* 0x0000003aff19723e */ /* 0x002fe400048070ff */
[C---:B------:R-:W-:Y:S01]  /*4e00*/  ISETP.LT.OR P1, PT, R27.reuse, 0x9, !P1 ;  /* 0x000000091b00780c */ /* 0x040fe20004f21670 */
[----:B------:R0:W-:Y:S01]  /*4e10*/  @!P3 STG.E.U8 desc[UR16][R10.64+0x21], R15 ;  /* 0x0000210f0a00b986 */ /* 0x0001e2000c101110 */
[----:B------:R-:W-:-:S02]  /*4e20*/  ISETP.LT.OR P2, PT, R27, 0x9, !P2 ;  /* 0x000000091b00780c */ /* 0x000fc40005741670 */
[C---:B------:R-:W-:Y:S01]  /*4e30*/  ISETP.GE.AND P3, PT, R28.reuse, 0x31, PT ;  /* 0x000000311c00780c */ /* 0x040fe20003f66270 */
[----:B------:R-:W-:Y:S01]  /*4e40*/  @!P6 STG.E.U8 desc[UR16][R8.64+0x28], R57 ;  /* 0x000028390800e986 */ /* 0x000fe2000c101110 */
[----:B------:R-:W-:Y:S02]  /*4e50*/  ISETP.GE.AND P0, PT, R28, 0x32, PT ;  /* 0x000000321c00780c */ /* 0x000fe40003f06270 */
[----:B------:R-:W-:Y:S01]  /*4e60*/  F2FP.SATFINITE.E4M3.F32.PACK_AB_MERGE_C R23, RZ, R23, RZ ;  /* 0x00000017ff17723e */ /* 0x000fe200048070ff */
[----:B------:R1:W-:Y:S01]  /*4e70*/  @!P5 STG.E.U8 desc[UR16][R8.64+0x29], R25 ;  /* 0x000029190800d986 */ /* 0x0003e2000c101110 */
[C---:B------:R-:W-:Y:S02]  /*4e80*/  ISETP.LT.OR P5, PT, R27.reuse, 0x1, !P3 ;  /* 0x000000011b00780c */ /* 0x040fe40005fa1670 */
[----:B------:R-:W-:Y:S02]  /*4e90*/  ISETP.LT.OR P6, PT, R27, 0x1, !P0 ;  /* 0x000000011b00780c */ /* 0x000fe400047c1670 */
[----:B0-----:R-:W-:Y:S01]  /*4ea0*/  F2FP.SATFINITE.E4M3.F32.PACK_AB_MERGE_C R15, RZ, R56, RZ ;  /* 0x00000038ff0f723e */ /* 0x001fe200048070ff */
[----:B------:R-:W-:Y:S01]  /*4eb0*/  @!P2 STG.E.U8 desc[UR16][R10.64+0x28], R23 ;  /* 0x000028170a00a986 */ /* 0x000fe2000c101110 */
[----:B------:R-:W-:-:S02]  /*4ec0*/  F2FP.SATFINITE.E4M3.F32.PACK_AB_MERGE_C R21, RZ, R21, RZ ;  /* 0x00000015ff15723e */ /* 0x000fc400048070ff */
[C---:B------:R-:W-:Y:S01]  /*4ed0*/  ISETP.GE.AND P2, PT, R28.reuse, 0x3a, PT ;  /* 0x0000003a1c00780c */ /* 0x040fe20003f46270 */
[----:B------:R0:W-:Y:S01]  /*4ee0*/  @!P1 STG.E.U8 desc[UR16][R10.64+0x29], R15 ;  /* 0x0000290f0a009986 */ /* 0x0001e2000c101110 */
[C---:B------:R-:W-:Y:S02]  /*4ef0*/  ISETP.LT.OR P1, PT, R27.reuse, 0x9, !P3 ;  /* 0x000000091b00780c */ /* 0x040fe40005f21670 */
[----:B-1----:R-:W-:Y:S01]  /*4f00*/  F2FP.SATFINITE.E4M3.F32.PACK_AB_MERGE_C R25, RZ, R22, RZ ;  /* 0x00000016ff19723e */ /* 0x002fe200048070ff */
[----:B------:R1:W-:Y:S01]  /*4f10*/  @!P5 STG.E.U8 desc[UR16][R8.64+0x30], R21 ;  /* 0x000030150800d986 */ /* 0x0003e2000c101110 */
[----:B------:R-:W-:Y:S02]  /*4f20*/  ISETP.GE.AND P3, PT, R28, 0x39, PT ;  /* 0x000000391c00780c */ /* 0x000fe40003f66270 */
[C---:B------:R-:W-:Y:S01]  /*4f30*/  ISETP.LT.OR P0, PT, R27.reuse, 0x9, !P0 ;  /* 0x000000091b00780c */ /* 0x040fe20004701670 */
[----:B------:R2:W-:Y:S01]  /*4f40*/  @!P6 STG.E.U8 desc[UR16][R8.64+0x31], R25 ;  /* 0x000031190800e986 */ /* 0x0005e2000c101110 */
[----:B------:R-:W-:-:S02]  /*4f50*/  ISETP.LT.OR P5, PT, R27, 0x1, !P3 ;  /* 0x000000011b00780c */ /* 0x000fc40005fa1670 */
[C---:B------:R-:W-:Y:S02]  /*4f60*/  ISETP.LT.OR P6, PT, R27.reuse, 0x1, !P2 ;  /* 0x000000011b00780c */ /* 0x040fe400057c1670 */
[C---:B------:R-:W-:Y:S02]  /*4f70*/  ISETP.LT.OR P3, PT, R27.reuse, 0x9, !P3 ;  /* 0x000000091b00780c */ /* 0x040fe40005f61670 */
[----:B------:R-:W-:Y:S02]  /*4f80*/  ISETP.LT.OR P2, PT, R27, 0x9, !P2 ;  /* 0x000000091b00780c */ /* 0x000fe40005741670 */
[----:B------:R-:W-:Y:S02]  /*4f90*/  F2FP.SATFINITE.E4M3.F32.PACK_AB_MERGE_C R19, RZ, R19, RZ ;  /* 0x00000013ff13723e */ /* 0x000fe400048070ff */
[----:B0-----:R-:W-:Y:S02]  /*4fa0*/  F2FP.SATFINITE.E4M3.F32.PACK_AB_MERGE_C R15, RZ, R20, RZ ;  /* 0x00000014ff0f723e */ /* 0x001fe400048070ff */
[----:B------:R-:W-:Y:S01]  /*4fb0*/  F2FP.SATFINITE.E4M3.F32.PACK_AB_MERGE_C R17, RZ, R17, RZ ;  /* 0x00000011ff11723e */ /* 0x000fe200048070ff */
[----:B------:R2:W-:Y:S01]  /*4fc0*/  @!P1 STG.E.U8 desc[UR16][R10.64+0x30], R19 ;  /* 0x000030130a009986 */ /* 0x0005e2000c101110 */
[----:B-1----:R-:W-:-:S02]  /*4fd0*/  F2FP.SATFINITE.E4M3.F32.PACK_AB_MERGE_C R21, RZ, R18, RZ ;  /* 0x00000012ff15723e */ /* 0x002fc400048070ff */
[----:B------:R-:W-:Y:S01]  /*4fe0*/  F2FP.SATFINITE.E4M3.F32.PACK_AB_MERGE_C R13, RZ, R13, RZ ;  /* 0x0000000dff0d723e */ /* 0x000fe200048070ff */
[----:B------:R2:W-:Y:S01]  /*4ff0*/  @!P0 STG.E.U8 desc[UR16][R10.64+0x31], R15 ;  /* 0x0000310f0a008986 */ /* 0x0005e2000c101110 */
[----:B------:R-:W-:-:S03]  /*5000*/  F2FP.SATFINITE.E4M3.F32.PACK_AB_MERGE_C R23, RZ, R16, RZ ;  /* 0x00000010ff17723e */ /* 0x000fc600048070ff */
[----:B------:R2:W-:Y:S04]  /*5010*/  @!P5 STG.E.U8 desc[UR16][R8.64+0x38], R17 ;  /* 0x000038110800d986 */ /* 0x0005e8000c101110 */
[----:B------:R2:W-:Y:S04]  /*5020*/  @!P6 STG.E.U8 desc[UR16][R8.64+0x39], R21 ;  /* 0x000039150800e986 */ /* 0x0005e8000c101110 */
[----:B------:R2:W-:Y:S04]  /*5030*/  @!P3 STG.E.U8 desc[UR16][R10.64+0x38], R13 ;  /* 0x0000380d0a00b986 */ /* 0x0005e8000c101110 */
[----:B------:R2:W-:Y:S02]  /*5040*/  @!P2 STG.E.U8 desc[UR16][R10.64+0x39], R23 ;  /* 0x000039170a00a986 */ /* 0x0005e4000c101110 */
.L_x_104:
[----:B------:R-:W-:Y:S05]  /*5050*/  BSYNC B0 ;  /* 0x0000000000007941 */ /* 0x000fea0003800000 */
.L_x_38:
[----:B------:R-:W-:Y:S01]  /*5060*/  ULDC UR6, c[0x0][0xc] ;  /* 0x0000030000067ab9 */ /* 0x000fe20000000800 */
[----:B------:R-:W-:Y:S01]  /*5070*/  ULDC UR7, c[0x0][0x10] ;  /* 0x0000040000077ab9 */ /* 0x000fe20000000800 */
[----:B0-23--:R-:W0:Y:S01]  /*5080*/  LDC R9, c[0x0][0x14] ;  /* 0x00000500ff097b82 */ /* 0x00de220000000800 */
[----:B------:R-:W-:Y:S01]  /*5090*/  UIMAD.WIDE.U32 UR6, UR6, UR7, URZ ;  /* 0x00000007060672a5 */ /* 0x000fe2000f8e003f */
[----:B-----5:R-:W-:Y:S01]  /*50a0*/  PRMT R8, RZ, 0x7610, R8 ;  /* 0x00007610ff087816 */ /* 0x020fe20000000008 */
[----:B------:R-:W-:Y:S02]  /*50b0*/  IMAD.MOV.U32 R15, RZ, RZ, -0x1 ;  /* 0xffffffffff0f7424 */ /* 0x000fe400078e00ff */
[----:B------:R-:W-:Y:S02]  /*50c0*/  IMAD.MOV.U32 R73, RZ, RZ, -0x1 ;  /* 0xffffffffff497424 */ /* 0x000fe400078e00ff */
[----:B0-----:R-:W-:-:S04]  /*50d0*/  IMAD.WIDE.U32 R4, R9, UR6, R4 ;  /* 0x0000000609047c25 */ /* 0x001fc8000f8e0004 */
[----:B------:R-:W-:Y:S01]  /*50e0*/  IMAD R9, R9, UR7, RZ ;  /* 0x0000000709097c24 */ /* 0x000fe2000f8e02ff */
[----:B------:R-:W-:Y:S02]  /*50f0*/  ULDC.64 UR6, c[0x0][0x650] ;  /* 0x0001940000067ab9 */ /* 0x000fe40000000a00 */
[----:B------:R-:W-:Y:S01]  /*5100*/  ISETP.GE.U32.AND P0, PT, R4, UR6, PT ;  /* 0x0000000604007c0c */ /* 0x000fe2000bf06070 */
[----:B------:R-:W-:-:S05]  /*5110*/  IMAD.IADD R5, R5, 0x1, R9 ;  /* 0x0000000105057824 */ /* 0x000fca00078e0209 */
[----:B------:R-:W-:-:S13]  /*5120*/  ISETP.GE.U32.AND.EX P0, PT, R5, UR7, PT, P0 ;  /* 0x0000000705007c0c */ /* 0x000fda000bf06100 */
[----:B------:R-:W-:Y:S05]  /*5130*/  @P0 BRA `(.L_x_105) ;  /* 0x0000000400600947 */ /* 0x000fea0003800000 */
[----:B------:R-:W0:Y:S01]  /*5140*/  S2R R22, SR_CTAID.X ;  /* 0x0000000000167919 */ /* 0x000e220000002500 */
[----:B------:R-:W2:Y:S01]  /*5150*/  LDC.64 R16, c[0x0][0x628] ;  /* 0x00018a00ff107b82 */ /* 0x000ea20000000a00 */
[----:B------:R-:W-:Y:S01]  /*5160*/  ULDC UR6, c[0x0][0x150] ;  /* 0x0000540000067ab9 */ /* 0x000fe20000000800 */
[----:B------:R-:W-:Y:S01]  /*5170*/  IMAD.MOV.U32 R14, RZ, RZ, R4 ;  /* 0x000000ffff0e7224 */ /* 0x000fe200078e0004 */
[----:B-1--4-:R-:W1:Y:S01]  /*5180*/  S2R R24, SR_CTAID.Y ;  /* 0x0000000000187919 */ /* 0x012e620000002600 */
[----:B------:R-:W-:-:S04]  /*5190*/  IMAD.MOV.U32 R15, RZ, RZ, R5 ;  /* 0x000000ffff0f7224 */ /* 0x000fc800078e0005 */
[----:B------:R-:W3:Y:S08]  /*51a0*/  LDC R25, c[0x0][0x144] ;  /* 0x00005100ff197b82 */ /* 0x000ef00000000800 */
[----:B------:R-:W4:Y:S08]  /*51b0*/  LDC R18, c[0x0][0x630] ;  /* 0x00018c00ff127b82 */ /* 0x000f300000000800 */
[----:B------:R-:W1:Y:S01]  /*51c0*/  LDC.64 R20, c[0x0][0x620] ;  /* 0x00018800ff147b82 */ /* 0x000e620000000a00 */
[----:B--2---:R-:W-:-:S04]  /*51d0*/  ISETP.NE.U32.AND P0, PT, R16, RZ, PT ;  /* 0x000000ff1000720c */ /* 0x004fc80003f05070 */
[----:B------:R-:W-:Y:S02]  /*51e0*/  ISETP.NE.AND.EX P0, PT, R17, RZ, PT, P0 ;  /* 0x000000ff1100720c */ /* 0x000fe40003f05300 */
[----:B0-----:R-:W-:-:S05]  /*51f0*/  I2FP.F32.U32 R8, R22 ;  /* 0x0000001600087245 */ /* 0x001fca0000201000 */
[----:B------:R-:W-:-:S04]  /*5200*/  FMUL R8, R8, UR6 ;  /* 0x0000000608087c20 */ /* 0x000fc80008400000 */
[----:B------:R0:W2:Y:S02]  /*5210*/  F2I.U32.TRUNC.NTZ R23, R8 ;  /* 0x0000000800177305 */ /* 0x0000a4000020f000 */
[----:B---34-:R-:W-:Y:S05]  /*5220*/  @!P0 BRA `(.L_x_106) ;  /* 0x0000000000288947 */ /* 0x018fea0003800000 */
[----:B------:R-:W3:Y:S02]  /*5230*/  LDC R9, c[0x0][0x634] ;  /* 0x00018d00ff097b82 */ /* 0x000ee40000000800 */
[----:B---3--:R-:W-:-:S05]  /*5240*/  IADD3 R13, P0, R4, R9, RZ ;  /* 0x00000009040d7210 */ /* 0x008fca0007f1e0ff */
[----:B------:R-:W-:-:S04]  /*5250*/  IMAD.X R19, RZ, RZ, R5, P0 ;  /* 0x000000ffff137224 */ /* 0x000fc800000e0605 */
[----:B0-----:R-:W-:-:S04]  /*5260*/  IMAD.WIDE.U32 R8, R19, R16, RZ ;  /* 0x0000001013087225 */ /* 0x001fc800078e00ff */
[----:B------:R-:W-:-:S04]  /*5270*/  IMAD.WIDE.U32 R10, P0, R13, R17, R8 ;  /* 0x000000110d0a7225 */ /* 0x000fc80007800008 */
[----:B------:R-:W-:-:S04]  /*5280*/  IMAD.WIDE.U32 R8, R13, R16, RZ ;  /* 0x000000100d087225 */ /* 0x000fc800078e00ff */
[----:B------:R-:W-:Y:S01]  /*5290*/  IMAD.X R15, RZ, RZ, RZ, P0 ;  /* 0x000000ffff0f7224 */ /* 0x000fe200000e06ff */
[----:B------:R-:W-:Y:S01]  /*52a0*/  IADD3 RZ, P0, R9, R10, RZ ;  /* 0x0000000a09ff7210 */ /* 0x000fe20007f1e0ff */
[----:B------:R-:W-:-:S04]  /*52b0*/  IMAD.MOV.U32 R14, RZ, RZ, R11 ;  /* 0x000000ffff0e7224 */ /* 0x000fc800078e000b */
[----:B------:R-:W-:-:S08]  /*52c0*/  IMAD.WIDE.U32.X R14, R19, R17, R14, P0 ;  /* 0x00000011130e7225 */ /* 0x000fd000000e040e */
.L_x_106:
[----:B------:R-:W3:Y:S01]  /*52d0*/  LDC.64 R30, c[0x0][0x640] ;  /* 0x00019000ff1e7b82 */ /* 0x000ee20000000a00 */
[-C--:B------:R-:W-:Y:S01]  /*52e0*/  SHF.R.U64 R73, R14, R18.reuse, R15 ;  /* 0x000000120e497219 */ /* 0x080fe2000000120f */
[----:B--2---:R-:W-:Y:S01]  /*52f0*/  IMAD.MOV R23, RZ, RZ, -R23 ;  /* 0x000000ffff177224 */ /* 0x004fe200078e0a17 */
[----:B0-----:R-:W-:Y:S01]  /*5300*/  SHF.R.U32.HI R8, RZ, R18, R15 ;  /* 0x00000012ff087219 */ /* 0x001fe2000001160f */
[----:B------:R-:W-:Y:S01]  /*5310*/  ULDC UR6, c[0x0][0x154] ;  /* 0x0000550000067ab9 */ /* 0x000fe20000000800 */
[----:B------:R-:W-:Y:S01]  /*5320*/  IADD3 R11, P0, RZ, -R73, RZ ;  /* 0x80000049ff0b7210 */ /* 0x000fe20007f1e0ff */
[----:B------:R-:W-:Y:S02]  /*5330*/  IMAD R23, R25, R23, R22 ;  /* 0x0000001719177224 */ /* 0x000fe400078e0216 */
[----:B------:R-:W0:Y:S01]  /*5340*/  LDC R14, c[0x0][0x618] ;  /* 0x00018600ff0e7b82 */ /* 0x000e220000000800 */
[----:B------:R-:W-:Y:S02]  /*5350*/  IMAD.MOV.U32 R13, RZ, RZ, 0x1 ;  /* 0x00000001ff0d7424 */ /* 0x000fe400078e00ff */
[----:B------:R-:W-:-:S04]  /*5360*/  IMAD.X R9, RZ, RZ, ~R8, P0 ;  /* 0x000000ffff097224 */ /* 0x000fc800000e0e08 */
[-C--:B-1----:R-:W-:Y:S01]  /*5370*/  IMAD R10, R9, R20.reuse, RZ ;  /* 0x00000014090a7224 */ /* 0x082fe200078e02ff */
[----:B------:R-:W1:Y:S01]  /*5380*/  LDC R26, c[0x0][0x608] ;  /* 0x00018200ff1a7b82 */ /* 0x000e620000000800 */
[----:B------:R-:W-:-:S04]  /*5390*/  IMAD.WIDE.U32 R8, R11, R20, R4 ;  /* 0x000000140b087225 */ /* 0x000fc800078e0004 */
[----:B------:R-:W-:Y:S01]  /*53a0*/  IMAD R11, R11, R21, R10 ;  /* 0x000000150b0b7224 */ /* 0x000fe200078e020a */
[----:B------:R-:W-:Y:S02]  /*53b0*/  I2FP.F32.U32 R10, R24 ;  /* 0x00000018000a7245 */ /* 0x000fe40000201000 */
[----:B------:R-:W2:Y:S01]  /*53c0*/  LDC R28, c[0x0][0x658] ;  /* 0x00019600ff1c7b82 */ /* 0x000ea20000000800 */
[----:B------:R-:W-:Y:S01]  /*53d0*/  IMAD.IADD R9, R9, 0x1, R11 ;  /* 0x0000000109097824 */ /* 0x000fe200078e020b */
[----:B---3--:R-:W-:Y:S01]  /*53e0*/  ISETP.NE.U32.AND P0, PT, R30, RZ, PT ;  /* 0x000000ff1e00720c */ /* 0x008fe20003f05070 */
[----:B------:R-:W-:Y:S01]  /*53f0*/  FMUL R10, R10, UR6 ;  /* 0x000000060a0a7c20 */ /* 0x000fe20008400000 */
[----:B------:R-:W-:Y:S02]  /*5400*/  IMAD.MOV.U32 R11, RZ, RZ, -0x1 ;  /* 0xffffffffff0b7424 */ /* 0x000fe400078e00ff */
[----:B------:R-:W-:Y:S01]  /*5410*/  ISETP.NE.AND.EX P0, PT, R31, RZ, PT, P0 ;  /* 0x000000ff1f00720c */ /* 0x000fe20003f05300 */
[----:B------:R3:W4:Y:S01]  /*5420*/  F2I.U32.TRUNC.NTZ R19, R10 ;  /* 0x0000000a00137305 */ /* 0x000722000020f000 */
[----:B------:R-:W3:Y:S01]  /*5430*/  LDC R21, c[0x0][0x148] ;  /* 0x00005200ff157b82 */ /* 0x000ee20000000800 */
[----:B0-----:R-:W-:-:S02]  /*5440*/  SHF.R.U64 R18, R8, R14, R9 ;  /* 0x0000000e08127219 */ /* 0x001fc40000001209 */
[----:B------:R-:W-:-:S05]  /*5450*/  SHF.R.U32.HI R9, RZ, R14, R9 ;  /* 0x0000000eff097219 */ /* 0x000fca0000011609 */
[----:B------:R-:W0:Y:S01]  /*5460*/  LDC R22, c[0x0][0x600] ;  /* 0x00018000ff167b82 */ /* 0x000e220000000800 */
[-CC-:B-1----:R-:W-:Y:S02]  /*5470*/  SHF.R.U64 R16, R18, R26.reuse, R9.reuse ;  /* 0x0000001a12107219 */ /* 0x182fe40000001209 */
[----:B------:R-:W-:-:S05]  /*5480*/  SHF.R.U32.HI R9, RZ, R26, R9 ;  /* 0x0000001aff097219 */ /* 0x000fca0000011609 */
[----:B------:R-:W1:Y:S01]  /*5490*/  LDC R27, c[0x0][0x648] ;  /* 0x00019200ff1b7b82 */ /* 0x000e620000000800 */
[-CC-:B--2---:R-:W-:Y:S02]  /*54a0*/  SHF.R.U64 R20, R16, R28.reuse, R9.reuse ;  /* 0x0000001c10147219 */ /* 0x184fe40000001209 */
[-C--:B------:R-:W-:Y:S02]  /*54b0*/  SHF.L.U32 R11, R11, R28.reuse, RZ ;  /* 0x0000001c0b0b7219 */ /* 0x080fe400000006ff */
[-C--:B------:R-:W-:Y:S01]  /*54c0*/  SHF.R.U32.HI R9, RZ, R28.reuse, R9 ;  /* 0x0000001cff097219 */ /* 0x080fe20000011609 */
[----:B------:R-:W-:Y:S01]  /*54d0*/  IMAD.MOV.U32 R8, RZ, RZ, R20 ;  /* 0x000000ffff087224 */ /* 0x000fe200078e0014 */
[----:B------:R-:W-:Y:S01]  /*54e0*/  SHF.L.U32 R26, R13, R28, RZ ;  /* 0x0000001c0d1a7219 */ /* 0x000fe200000006ff */
[----:B------:R-:W2:Y:S01]  /*54f0*/  LDC R29, c[0x0][0x638] ;  /* 0x00018e00ff1d7b82 */ /* 0x000ea20000000800 */
[----:B------:R-:W-:-:S07]  /*5500*/  LOP3.LUT R25, RZ, R11, RZ, 0x33, !PT ;  /* 0x0000000bff197212 */ /* 0x000fce00078e33ff */
[----:B------:R-:W0:Y:S01]  /*5510*/  LDC R32, c[0x0][0x610] ;  /* 0x00018400ff207b82 */ /* 0x000e220000000800 */
[----:B----4-:R-:W-:Y:S05]  /*5520*/  @!P0 BRA `(.L_x_107) ;  /* 0x0000000000288947 */ /* 0x010fea0003800000 */
[----:B------:R-:W4:Y:S02]  /*5530*/  LDC R13, c[0x0][0x64c] ;  /* 0x00019300ff0d7b82 */ /* 0x000f240000000800 */
[----:B----4-:R-:W-:-:S05]  /*5540*/  IADD3 R13, P0, R20, R13, RZ ;  /* 0x0000000d140d7210 */ /* 0x010fca0007f1e0ff */
[----:B------:R-:W-:-:S04]  /*5550*/  IMAD.X R17, RZ, RZ, R9, P0 ;  /* 0x000000ffff117224 */ /* 0x000fc800000e0609 */
[----:B------:R-:W-:-:S04]  /*5560*/  IMAD.WIDE.U32 R8, R17, R30, RZ ;  /* 0x0000001e11087225 */ /* 0x000fc800078e00ff */
[----:B---3--:R-:W-:-:S04]  /*5570*/  IMAD.WIDE.U32 R10, P0, R13, R31, R8 ;  /* 0x0000001f0d0a7225 */ /* 0x008fc80007800008 */
[----:B------:R-:W-:-:S04]  /*5580*/  IMAD.WIDE.U32 R8, R13, R30, RZ ;  /* 0x0000001e0d087225 */ /* 0x000fc800078e00ff */
[----:B------:R-:W-:Y:S01]  /*5590*/  IMAD.X R15, RZ, RZ, RZ, P0 ;  /* 0x000000ffff0f7224 */ /* 0x000fe200000e06ff */
[----:B------:R-:W-:Y:S01]  /*55a0*/  IADD3 RZ, P0, R9, R10, RZ ;  /* 0x0000000a09ff7210 */ /* 0x000fe20007f1e0ff */
[----:B------:R-:W-:-:S04]  /*55b0*/  IMAD.MOV.U32 R14, RZ, RZ, R11 ;  /* 0x000000ffff0e7224 */ /* 0x000fc800078e000b */
[----:B------:R-:W-:-:S08]  /*55c0*/  IMAD.WIDE.U32.X R8, R17, R31, R14, P0 ;  /* 0x0000001f11087225 */ /* 0x000fd000000e040e */
.L_x_107:
[----:B-1----:R-:W-:Y:S01]  /*55d0*/  SHF.R.U64 R8, R8, R27, R9 ;  /* 0x0000001b08087219 */ /* 0x002fe20000001209 */
[----:B0-----:R-:W-:Y:S01]  /*55e0*/  VIADD R13, R22, 0xffffffff ;  /* 0xffffffff160d7836 */ /* 0x001fe20000000000 */
[----:B------:R-:W-:Y:S01]  /*55f0*/  LOP3.LUT R11, R16, R25, RZ, 0xc0, !PT ;  /* 0x00000019100b7212 */ /* 0x000fe200078ec0ff */
[----:B------:R-:W-:Y:S02]  /*5600*/  IMAD.MOV R19, RZ, RZ, -R19 ;  /* 0x000000ffff137224 */ /* 0x000fe400078e0a13 */
[----:B------:R-:W-:Y:S02]  /*5610*/  IMAD.MOV R9, RZ, RZ, -R8 ;  /* 0x000000ffff097224 */ /* 0x000fe400078e0a08 */
[----:B------:R-:W-:Y:S01]  /*5620*/  IMAD R26, R26, R8, R11 ;  /* 0x000000081a1a7224 */ /* 0x000fe200078e020b */
[----:B------:R-:W-:Y:S01]  /*5630*/  LOP3.LUT R11, R18, R13, RZ, 0xc0, !PT ;  /* 0x0000000d120b7212 */ /* 0x000fe200078ec0ff */
[----:B---3--:R-:W-:Y:S02]  /*5640*/  @P4 IMAD R23, R21, R19, R24 ;  /* 0x0000001315174224 */ /* 0x008fe400078e0218 */
[----:B--2---:R-:W-:-:S02]  /*5650*/  IMAD R8, R9, R29, R20 ;  /* 0x0000001d09087224 */ /* 0x004fc400078e0214 */
[----:B------:R-:W-:Y:S02]  /*5660*/  IMAD R26, R26, R32, R23 ;  /* 0x000000201a1a7224 */ /* 0x000fe400078e0217 */
[----:B------:R-:W-:Y:S02]  /*5670*/  IMAD R9, R8, R22, R11 ;  /* 0x0000001608097224 */ /* 0x000fe400078e020b */
[----:B------:R-:W-:-:S03]  /*5680*/  IMAD.MOV.U32 R10, RZ, RZ, 0x1 ;  /* 0x00000001ff0a7424 */ /* 0x000fc600078e00ff */
[----:B------:R-:W-:Y:S02]  /*5690*/  SEL R15, R9, R26, !P4 ;  /* 0x0000001a090f7207 */ /* 0x000fe40006000000 */
[----:B------:R-:W-:Y:S02]  /*56a0*/  PRMT R8, R10, 0x7610, R8 ;  /* 0x000076100a087816 */ /* 0x000fe40000000008 */
[----:B------:R-:W-:-:S07]  /*56b0*/  SEL R26, R26, R9, !P4 ;  /* 0x000000091a1a7207 */ /* 0x000fce0006000000 */
.L_x_105:
[----:B------:R-:W-:Y:S01]  /*56c0*/  LOP3.LUT P0, RZ, R8, 0xff, RZ, 0xc0, !PT ;  /* 0x000000ff08ff7812 */ /* 0x000fe2000780c0ff */
[----:B------:R-:W-:-:S12]  /*56d0*/  IMAD.MOV.U32 R71, RZ, RZ, R26 ;  /* 0x000000ffff477224 */ /* 0x000fd800078e001a */
[----:B------:R-:W-:Y:S05]  /*56e0*/  @P0 BRA `(.L_x_108) ;  /* 0xffffffbc00300947 */ /* 0x000fea000383ffff */
[----:B------:R-:W-:Y:S05]  /*56f0*/  EXIT ;  /* 0x000000000000794d */ /* 0x000fea0003800000 */
.L_x_8:
[----:B0-----:R-:W-:Y:S01]  /*5700*/  ULDC.64 UR4, c[0x0][0x650] ;  /* 0x0001940000047ab9 */ /* 0x001fe20000000a00 */
        /* <DEDUP_REMOVED lines=25> */
.L_x_110:
[----:B------:R-:W0:Y:S01]  /*58a0*/  LDC.64 R28, c[0x0][0x640] ;  /* 0x00019000ff1c7b82 */ /* 0x000e220000000a00 */
[-CC-:B------:R-:W-:Y:S01]  /*58b0*/  SHF.R.U64 R21, R16, R6.reuse, R17.reuse ;  /* 0x0000000610157219 */ /* 0x180fe20000001211 */
[----:B------:R-:W-:Y:S01]  /*58c0*/  IMAD.MOV.U32 R31, RZ, RZ, 0x1 ;  /* 0x00000001ff1f7424 */ /* 0x000fe200078e00ff */
[----:B------:R-:W-:Y:S02]  /*58d0*/  SHF.R.U32.HI R3, RZ, R6, R17 ;  /* 0x00000006ff037219 */ /* 0x000fe40000011611 */
[----:B------:R-:W-:-:S03]  /*58e0*/  IADD3 R15, P0, RZ, -R21, RZ ;  /* 0x80000015ff0f7210 */ /* 0x000fc60007f1e0ff */
[----:B------:R-:W1:Y:S02]  /*58f0*/  LDC R14, c[0x0][0x618] ;  /* 0x00018600ff0e7b82 */ /* 0x000e640000000800 */
[----:B------:R-:W-:Y:S02]  /*5900*/  IMAD.X R3, RZ, RZ, ~R3, P0 ;  /* 0x000000ffff037224 */ /* 0x000fe400000e0e03 */
[----:B------:R-:W-:-:S04]  /*5910*/  IMAD.WIDE.U32 R12, R15, R22, R4 ;  /* 0x000000160f0c7225 */ /* 0x000fc800078e0004 */
[----:B------:R-:W2:Y:S01]  /*5920*/  LDC R16, c[0x0][0x608] ;  /* 0x00018200ff107b82 */ /* 0x000ea20000000800 */
[----:B------:R-:W-:-:S04]  /*5930*/  IMAD R6, R3, R22, RZ ;  /* 0x0000001603067224 */ /* 0x000fc800078e02ff */
[----:B------:R-:W-:-:S03]  /*5940*/  IMAD R3, R15, R23, R6 ;  /* 0x000000170f037224 */ /* 0x000fc600078e0206 */
[----:B------:R-:W3:Y:S01]  /*5950*/  LDC R26, c[0x0][0x658] ;  /* 0x00019600ff1a7b82 */ /* 0x000ee20000000800 */
[----:B------:R-:W-:Y:S01]  /*5960*/  IMAD.IADD R3, R13, 0x1, R3 ;  /* 0x000000010d037824 */ /* 0x000fe200078e0203 */
[----:B0-----:R-:W-:Y:S01]  /*5970*/  ISETP.NE.U32.AND P0, PT, R28, RZ, PT ;  /* 0x000000ff1c00720c */ /* 0x001fe20003f05070 */
[----:B------:R-:W-:-:S03]  /*5980*/  IMAD.MOV.U32 R13, RZ, RZ, -0x1 ;  /* 0xffffffffff0d7424 */ /* 0x000fc600078e00ff */
        /* <DEDUP_REMOVED lines=25> */
.L_x_111:
[----:B-1----:R-:W-:Y:S01]  /*5b20*/  SHF.R.U64 R6, R12, R25, R13 ;  /* 0x000000190c067219 */ /* 0x002fe2000000120d */
[----:B0-----:R-:W-:Y:S01]  /*5b30*/  VIADD R13, R24, 0xffffffff ;  /* 0xffffffff180d7836 */ /* 0x001fe20000000000 */
[----:B------:R-:W-:Y:S01]  /*5b40*/  SHF.L.U32 R9, R31, R26, RZ ;  /* 0x0000001a1f097219 */ /* 0x000fe200000006ff */
[----:B------:R-:W-:Y:S01]  /*5b50*/  @P4 IMAD R10, R11, R20, R8 ;  /* 0x000000140b0a4224 */ /* 0x000fe200078e0208 */
[----:B------:R-:W-:Y:S01]  /*5b60*/  LOP3.LUT R3, R22, R33, RZ, 0xc0, !PT ;  /* 0x0000002116037212 */ /* 0x000fe200078ec0ff */
[----:B------:R-:W-:Y:S01]  /*5b70*/  IMAD.MOV R12, RZ, RZ, -R6 ;  /* 0x000000ffff0c7224 */ /* 0x000fe200078e0a06 */
[----:B------:R-:W-:Y:S01]  /*5b80*/  LOP3.LUT R18, R18, R13, RZ, 0xc0, !PT ;  /* 0x0000000d12127212 */ /* 0x000fe200078ec0ff */
[----:B------:R-:W-:Y:S02]  /*5b90*/  IMAD.MOV.U32 R8, RZ, RZ, 0x1 ;  /* 0x00000001ff087424 */ /* 0x000fe400078e00ff */
[----:B------:R-:W-:Y:S02]  /*5ba0*/  IMAD R9, R9, R6, R3 ;  /* 0x0000000609097224 */ /* 0x000fe400078e0203 */
[----:B--2---:R-:W-:-:S02]  /*5bb0*/  IMAD R3, R12, R27, R23 ;  /* 0x0000001b0c037224 */ /* 0x004fc400078e0217 */
[----:B---3--:R-:W-:Y:S02]  /*5bc0*/  IMAD R6, R9, R30, R10 ;  /* 0x0000001e09067224 */ /* 0x008fe400078e020a */
[----:B------:R-:W-:Y:S01]  /*5bd0*/  IMAD R9, R3, R24, R18 ;  /* 0x0000001803097224 */ /* 0x000fe200078e0212 */
[----:B------:R-:W-:Y:S01]  /*5be0*/  PRMT R3, R8, 0x7610, R3 ;  /* 0x0000761008037816 */ /* 0x000fe20000000003 */
[----:B------:R-:W-:-:S03]  /*5bf0*/  IMAD.MOV.U32 R16, RZ, RZ, R21 ;  /* 0x000000ffff107224 */ /* 0x000fc600078e0015 */
[----:B------:R-:W-:Y:S02]  /*5c00*/  SEL R13, R9, R6, !P4 ;  /* 0x00000006090d7207 */ /* 0x000fe40006000000 */
[----:B------:R-:W-:-:S07]  /*5c10*/  SEL R6, R6, R9, !P4 ;  /* 0x0000000906067207 */ /* 0x000fce0006000000 */
.L_x_109:
[----:B------:R-:W-:-:S08]  /*5c20*/  NOP ;  /* 0x0000000000007918 */ /* 0x000fd00000000000 */
[----:B------:R-:W0:-:S00]  /*5c30*/  USETMAXREG.DEALLOC.CTAPOOL 0x28 ;  /* 0x00000028000079c8 */ /* 0x000e0000080e0500 */
[----:B0-----:R-:W-:-:S13]  /*5c40*/  ISETP.NE.AND P0, PT, R7, RZ, PT ;  /* 0x000000ff0700720c */ /* 0x001fda0003f05270 */
[----:B------:R-:W-:Y:S05]  /*5c50*/  @P0 EXIT ;  /* 0x000000000000094d */ /* 0x000fea0003800000 */
[----:B------:R-:W-:Y:S01]  /*5c60*/  LOP3.LUT P0, RZ, R3, 0xff, RZ, 0xc0, !PT ;  /* 0x000000ff03ff7812 */ /* 0x000fe2000780c0ff */
[----:B------:R-:W-:Y:S02]  /*5c70*/  IMAD.MOV.U32 R3, RZ, RZ, 0x1 ;  /* 0x00000001ff037424 */ /* 0x000fe400078e00ff */
[----:B------:R-:W-:-:S10]  /*5c80*/  IMAD.MOV.U32 R12, RZ, RZ, RZ ;  /* 0x000000ffff0c7224 */ /* 0x000fd400078e00ff */
[----:B------:R-:W-:Y:S05]  /*5c90*/  @!P0 BRA `(.L_x_112) ;  /* 0x0000000c00748947 */ /* 0x000fea0003800000 */
[----:B------:R-:W0:Y:S01]  /*5ca0*/  LDC R3, c[0x0][0x28c] ;  /* 0x0000a300ff037b82 */ /* 0x000e220000000800 */
[----:B------:R-:W-:Y:S01]  /*5cb0*/  ULDC UR5, c[0x0][0x658] ;  /* 0x0001960000057ab9 */ /* 0x000fe20000000800 */
[----:B------:R-:W-:Y:S01]  /*5cc0*/  UMOV UR11, 0xffffffff ;  /* 0xffffffff000b7882 */ /* 0x000fe20000000000 */
[----:B------:R-:W-:Y:S01]  /*5cd0*/  UMOV UR16, 0x1 ;  /* 0x0000000100107882 */ /* 0x000fe20000000000 */
[----:B------:R-:W-:Y:S01]  /*5ce0*/  USHF.L.U32 UR11, UR11, UR5, URZ ;  /* 0x000000050b0b7299 */ /* 0x000fe2000800063f */
[----:B------:R-:W-:Y:S01]  /*5cf0*/  BSSY B0, `(.L_x_112) ;  /* 0x00000d7000007945 */ /* 0x000fe20003800000 */
[----:B------:R-:W-:Y:S01]  /*5d00*/  ULDC UR9, c[0x0][0xc] ;  /* 0x0000030000097ab9 */ /* 0x000fe20000000800 */
[----:B------:R-:W-:Y:S01]  /*5d10*/  ULDC UR12, c[0x0][0x10] ;  /* 0x00000400000c7ab9 */ /* 0x000fe20000000800 */
[----:B------:R-:W1:Y:S01]  /*5d20*/  S2UR UR8, SR_CgaCtaId ;  /* 0x00000000000879c3 */ /* 0x000e620000008800 */
[----:B------:R-:W-:Y:S01]  /*5d30*/  ULOP3.LUT UR13, URZ, UR11, URZ, 0x33, !UPT ;  /* 0x0000000b3f0d7292 */ /* 0x000fe2000f8e333f */
[----:B------:R-:W-:Y:S01]  /*5d40*/  IMAD.MOV.U32 R14, RZ, RZ, 0x1 ;  /* 0x00000001ff0e7424 */ /* 0x000fe200078e00ff */
[----:B------:R-:W-:Y:S01]  /*5d50*/  LOP3.LUT R15, R2, 0x2, RZ, 0xfc, !PT ;  /* 0x00000002020f7812 */ /* 0x000fe200078efcff */
[----:B------:R-:W-:Y:S01]  /*5d60*/  IMAD.MOV.U32 R12, RZ, RZ, RZ ;  /* 0x000000ffff0c7224 */ /* 0x000fe200078e00ff */
[----:B------:R-:W-:Y:S01]  /*5d70*/  ULDC UR4, c[0x0][0x600] ;  /* 0x0001800000047ab9 */ /* 0x000fe20000000800 */
[----:B------:R-:W-:Y:S01]  /*5d80*/  UMOV UR15, 0x5 ;  /* 0x00000005000f7882 */ /* 0x000fe20000000000 */
[----:B------:R-:W-:-:S02]  /*5d90*/  UIADD3 UR4, UR4, -0x1, URZ ;  /* 0xffffffff04047890 */ /* 0x000fc4000fffe03f */
[----:B------:R-:W-:Y:S01]  /*5da0*/  USHF.L.U32 UR5, UR16, UR5, URZ ;  /* 0x0000000510057299 */ /* 0x000fe2000800063f */
[----:B------:R-:W-:Y:S01]  /*5db0*/  ULDC.64 UR28, c[0x0][0x198] ;  /* 0x00006600001c7ab9 */ /* 0x000fe20000000a00 */
[----:B0-----:R-:W-:-:S05]  /*5dc0*/  VIADD R3, R3, 0x3f ;  /* 0x0000003f03037836 */ /* 0x001fca0000000000 */
[----:B------:R-:W-:Y:S01]  /*5dd0*/  SHF.R.S32.HI R8, RZ, 0x1f, R3 ;  /* 0x0000001fff087819 */ /* 0x000fe20000011403 */
[----:B-1----:R-:W-:-:S03]  /*5de0*/  ULOP3.LUT UR10, UR8, 0x1, URZ, 0xc0, !UPT ;  /* 0x00000001080a7892 */ /* 0x002fc6000f8ec03f */
[----:B------:R-:W-:Y:S01]  /*5df0*/  LEA.HI R8, R8, R3, RZ, 0x6 ;  /* 0x0000000308087211 */ /* 0x000fe200078f30ff */
[----:B------:R-:W-:Y:S01]  /*5e00*/  USHF.R.U32.HI UR27, URZ, 0x1, UR8 ;  /* 0x000000013f1b7899 */ /* 0x000fe20008011608 */
[----:B------:R-:W-:Y:S01]  /*5e10*/  IMAD.MOV.U32 R3, RZ, RZ, 0x1 ;  /* 0x00000001ff037424 */ /* 0x000fe200078e00ff */
[----:B------:R-:W-:Y:S01]  /*5e20*/  USHF.L.U32 UR6, UR8, 0x5, URZ ;  /* 0x0000000508067899 */ /* 0x000fe2000800063f */
[----:B------:R-:W-:Y:S01]  /*5e30*/  SHF.R.S32.HI R11, RZ, 0x6, R8 ;  /* 0x00000006ff0b7819 */ /* 0x000fe20000011408 */
[----:B------:R-:W-:Y:S02]  /*5e40*/  USHF.L.U32 UR7, UR8, 0xb, URZ ;  /* 0x0000000b08077899 */ /* 0x000fe4000800063f */
[----:B------:R-:W-:Y:S02]  /*5e50*/  ULOP3.LUT UR8, UR8, 0xfffffffe, URZ, 0xc0, !UPT ;  /* 0xfffffffe08087892 */ /* 0x000fe4000f8ec03f */
[----:B------:R-:W-:Y:S01]  /*5e60*/  UISETP.GT.U32.AND UP0, UPT, UR10, 0xffff, UPT ;  /* 0x0000ffff0a00788c */ /* 0x000fe2000bf04070 */
[----:B------:R-:W-:Y:S01]  /*5e70*/  VIADD R10, R11, 0x1 ;  /* 0x000000010b0a7836 */ /* 0x000fe20000000000 */
[----:B------:R-:W-:-:S02]  /*5e80*/  USHF.L.U32 UR14, UR16, UR8, URZ ;  /* 0x00000008100e7299 */ /* 0x000fc4000800063f */
[----:B------:R-:W-:Y:S02]  /*5e90*/  ULOP3.LUT UR11, UR8, 0x1, URZ, 0xfc, !UPT ;  /* 0x00000001080b7892 */ /* 0x000fe4000f8efc3f */
[----:B------:R-:W-:Y:S02]  /*5ea0*/  UIMAD.WIDE.U32 UR8, UR9, UR12, URZ ;  /* 0x0000000c090872a5 */ /* 0x000fe4000f8e003f */
[----:B------:R-:W-:Y:S01]  /*5eb0*/  USEL UR10, UR10, 0xffff, !UP0 ;  /* 0x0000ffff0a0a7887 */ /* 0x000fe2000c000000 */
[----:B------:R-:W-:Y:S01]  /*5ec0*/  ULDC UR12, c[0x0][0x14] ;  /* 0x00000500000c7ab9 */ /* 0x000fe20000000800 */
[----:B------:R-:W-:Y:S02]  /*5ed0*/  USHF.L.U32 UR11, UR16, UR11, URZ ;  /* 0x0000000b100b7299 */ /* 0x000fe4000800063f */
[----:B------:R-:W-:Y:S02]  /*5ee0*/  UIMAD.WIDE.U32 UR24, UR8, UR12, URZ ;  /* 0x0000000c081872a5 */ /* 0x000fe4000f8e003f */
[----:B------:R-:W-:-:S02]  /*5ef0*/  UIMAD UR21, UR9, UR12, URZ ;  /* 0x0000000c091572a4 */ /* 0x000fc4000f8e023f */
[----:B------:R-:W-:Y:S02]  /*5f00*/  ULOP3.LUT UR10, UR10, 0xffff, URZ, 0xc0, !UPT ;  /* 0x0000ffff0a0a7892 */ /* 0x000fe4000f8ec03f */
[----:B------:R-:W-:Y:S02]  /*5f10*/  ULOP3.LUT UR6, UR6, 0x20, URZ, 0xc0, !UPT ;  /* 0x0000002006067892 */ /* 0x000fe4000f8ec03f */
[----:B------:R-:W-:Y:S02]  /*5f20*/  ULOP3.LUT UR7, UR7, 0x800, URZ, 0xc0, !UPT ;  /* 0x0000080007077892 */ /* 0x000fe4000f8ec03f */
[----:B------:R-:W-:Y:S02]  /*5f30*/  ULOP3.LUT UR14, UR14, UR11, URZ, 0xfc, !UPT ;  /* 0x0000000b0e0e7292 */ /* 0x000fe4000f8efc3f */
[----:B------:R-:W-:Y:S02]  /*5f40*/  UIADD3 UR21, UR25, UR21, URZ ;  /* 0x0000001519157290 */ /* 0x000fe4000fffe03f */
[----:B------:R-:W-:-:S12]  /*5f50*/  USHF.L.U32 UR15, UR15, UR10, URZ ;  /* 0x0000000a0f0f7299 */ /* 0x000fd8000800063f */
.L_x_123:
[----:B------:R-:W-:-:S03]  /*5f60*/  UMOV UR8, 0xffffffff ;  /* 0xffffffff00087882 */ /* 0x000fc60000000000 */
[----:B------:R-:W-:Y:S05]  /*5f70*/  BRA.DIV UR8, `(.L_x_113) ;  /* 0x0000001608a47947 */ /* 0x000fea000b800000 */
[----:B------:R-:W-:-:S13]  /*5f80*/  ELECT P0, URZ, PT ;  /* 0x00000000003f782f */ /* 0x000fda0003800000 */
.L_x_148:
[----:B------:R-:W0:Y:S01]  /*5f90*/  LDC R7, c[0x0][0x28c] ;  /* 0x0000a300ff077b82 */ /* 0x000e220000000800 */
[----:B------:R-:W-:Y:S01]  /*5fa0*/  BSSY B1, `(.L_x_114) ;  /* 0x000003b000017945 */ /* 0x000fe20003800000 */
[----:B0-----:R-:W-:-:S13]  /*5fb0*/  ISETP.LT.OR P0, PT, R7, 0x1, !P0 ;  /* 0x000000010700780c */ /* 0x001fda0004701670 */
[----:B------:R-:W-:Y:S05]  /*5fc0*/  @P0 BRA `(.L_x_115) ;  /* 0x0000000000e00947 */ /* 0x000fea0003800000 */
[----:B------:R-:W-:Y:S01]  /*5fd0*/  LEA R9, R6, UR27, 0x1 ;  /* 0x0000001b06097c11 */ /* 0x000fe2000f8e08ff */
[----:B------:R-:W-:Y:S01]  /*5fe0*/  IMAD.MOV.U32 R21, RZ, RZ, RZ ;  /* 0x000000ffff157224 */ /* 0x000fe200078e00ff */
[----:B------:R-:W-:Y:S01]  /*5ff0*/  LEA R17, R13, UR6, 0x6 ;  /* 0x000000060d117c11 */ /* 0x000fe2000f8e30ff */
[----:B------:R-:W-:Y:S02]  /*6000*/  IMAD.MOV.U32 R6, RZ, RZ, R10 ;  /* 0x000000ffff067224 */ /* 0x000fe400078e000a */
[----:B------:R-:W-:Y:S02]  /*6010*/  IMAD.MOV.U32 R7, RZ, RZ, R3 ;  /* 0x000000ffff077224 */ /* 0x000fe400078e0003 */
[----:B------:R-:W-:Y:S02]  /*6020*/  IMAD.MOV.U32 R8, RZ, RZ, R12 ;  /* 0x000000ffff087224 */ /* 0x000fe400078e000c */
[----:B------:R-:W-:-:S07]  /*6030*/  IMAD.SHL.U32 R19, R9, 0x40, RZ ;  /* 0x0000004009137824 */ /* 0x000fce00078e00ff */
.L_x_118:
[----:B------:R-:W0:Y:S01]  /*6040*/  S2R R18, SR_CgaCtaId ;  /* 0x0000000000127919 */ /* 0x000e220000008800 */
[----:B------:R-:W-:Y:S02]  /*6050*/  MOV R9, 0x400 ;  /* 0x0000040000097802 */ /* 0x000fe40000000f00 */
[----:B------:R-:W-:-:S13]  /*6060*/  LOP3.LUT P1, RZ, R0, 0x7f, RZ, 0xc0, !PT ;  /* 0x0000007f00ff7812 */ /* 0x000fda000782c0ff */
[----:B------:R-:W1:Y:S01]  /*6070*/  @!P1 LDC R13, c[0x0][0x500] ;  /* 0x00014000ff0d9b82 */ /* 0x000e620000000800 */
[----:B0-----:R-:W-:Y:S02]  /*6080*/  LEA R20, R18, R9, 0x18 ;  /* 0x0000000912147211 */ /* 0x001fe400078ec0ff */
[----:B------:R-:W-:-:S03]  /*6090*/  SHF.L.U32 R9, R7, 0x1f, RZ ;  /* 0x0000001f07097819 */ /* 0x000fc600000006ff */
[----:B------:R-:W-:-:S04]  /*60a0*/  IMAD R18, R8, 0x8, R20 ;  /* 0x0000000808127824 */ /* 0x000fc800078e0214 */
[----:B------:R-:W0:Y:S02]  /*60b0*/  SYNCS.PHASECHK.TRANS64.TRYWAIT P0, [R18+URZ+0x90], R9 ;  /* 0x00009009120075a7 */ /* 0x000e24000800017f */
[----:B01----:R-:W-:Y:S05]  /*60c0*/  @!P0 BRA `(.L_x_116) ;  /* 0x0000001400708947 */ /* 0x003fea0003800000 */
.L_x_149:
[----:B0-----:R-:W-:Y:S01]  /*60d0*/  PRMT R9, R15, 0x9910, RZ ;  /* 0x000099100f097816 */ /* 0x001fe200000000ff */
[----:B------:R0:W-:Y:S03]  /*60e0*/  @!P1 SYNCS.ARRIVE.TRANS64 RZ, [R18+URZ], R13 ;  /* 0x0000000d12ff99a7 */ /* 0x0001e6000800003f */
[----:B------:R-:W-:-:S13]  /*60f0*/  ISETP.NE.AND P0, PT, R9, 0x2, PT ;  /* 0x000000020900780c */ /* 0x000fda0003f05270 */
[----:B0-----:R-:W-:Y:S05]  /*6100*/  @P0 BRA `(.L_x_117) ;  /* 0x0000000000040947 */ /* 0x001fea0003800000 */
[----:B------:R-:W-:Y:S01]  /*6110*/  BPT.TRAP 0x1 ;  /* 0x000000040000795c */ /* 0x000fe20000300000 */
.L_x_117:
[----:B------:R-:W-:Y:S01]  /*6120*/  LEA R9, R8, UR27, 0x1 ;  /* 0x0000001b08097c11 */ /* 0x000fe2000f8e08ff */
[----:B------:R-:W-:Y:S01]  /*6130*/  VIADD R6, R6, 0xffffffff ;  /* 0xffffffff06067836 */ /* 0x000fe20000000000 */
[----:B------:R-:W-:Y:S01]  /*6140*/  R2UR UR11, R8 ;  /* 0x00000000080b72ca */ /* 0x000fe200000e0000 */
[----:B------:R-:W-:Y:S01]  /*6150*/  UIADD3 UR16, UP0, UR28, 0xf0, URZ ;  /* 0x000000f01c107890 */ /* 0x000fe2000ff1e03f */
[----:B------:R-:W-:Y:S01]  /*6160*/  R2UR UR22, R20 ;  /* 0x00000000141672ca */ /* 0x000fe200000e0000 */
[----:B------:R-:W-:Y:S01]  /*6170*/  IMAD.U32 R9, R9, 0x1000, R20 ;  /* 0x0000100009097824 */ /* 0x000fe200078e0014 */
[----:B------:R-:W-:Y:S01]  /*6180*/  R2UR UR23, R19 ;  /* 0x00000000131772ca */ /* 0x000fe200000e0000 */
[----:B------:R-:W-:Y:S01]  /*6190*/  UIADD3 UR32, UP1, UR28, 0x1f0, URZ ;  /* 0x000001f01c207890 */ /* 0x000fe2000ff3e03f */
[----:B------:R-:W-:Y:S01]  /*61a0*/  R2UR UR9, R18 ;  /* 0x00000000120972ca */ /* 0x000fe200000e0000 */
[----:B------:R-:W-:Y:S01]  /*61b0*/  UIADD3.X UR17, URZ, UR29, URZ, UP0, !UPT ;  /* 0x0000001d3f117290 */ /* 0x000fe200087fe43f */
[----:B------:R-:W-:Y:S01]  /*61c0*/  R2UR UR8, R9 ;  /* 0x00000000090872ca */ /* 0x000fe200000e0000 */
[----:B------:R-:W-:Y:S01]  /*61d0*/  UPRMT UR20, URZ, 0x5410, UR15 ;  /* 0x000054103f147896 */ /* 0x000fe2000800000f */
[----:B------:R-:W-:Y:S01]  /*61e0*/  R2UR UR10, R21 ;  /* 0x00000000150a72ca */ /* 0x000fe200000e0000 */
[----:B------:R-:W-:Y:S01]  /*61f0*/  VIADD R8, R8, 0x1 ;  /* 0x0000000108087836 */ /* 0x000fe20000000000 */
[----:B------:R-:W-:Y:S01]  /*6200*/  R2UR UR12, R16 ;  /* 0x00000000100c72ca */ /* 0x000fe200000e0000 */
[----:B------:R-:W-:Y:S01]  /*6210*/  ULEA UR11, UR11, UR7, 0xc ;  /* 0x000000070b0b7291 */ /* 0x000fe2000f8e603f */
[----:B------:R-:W-:Y:S01]  /*6220*/  R2UR UR26, R17 ;  /* 0x00000000111a72ca */ /* 0x000fe200000e0000 */
[----:B------:R-:W-:Y:S01]  /*6230*/  UPRMT UR30, URZ, 0x5410, UR14 ;  /* 0x000054103f1e7896 */ /* 0x000fe2000800000e */
[----:B------:R-:W-:Y:S01]  /*6240*/  ISETP.GT.AND P1, PT, R6, 0x1, PT ;  /* 0x000000010600780c */ /* 0x000fe20003f24270 */
[----:B------:R-:W-:Y:S01]  /*6250*/  UIADD3 UR22, UR22, 0x24200, UR11 ;  /* 0x0002420016167890 */ /* 0x000fe2000fffe00b */
[----:B------:R-:W-:Y:S01]  /*6260*/  ISETP.NE.AND P0, PT, R8, 0x12, PT ;  /* 0x000000120800780c */ /* 0x000fe20003f05270 */
[----:B------:R-:W-:Y:S01]  /*6270*/  UIADD3.X UR33, URZ, UR29, URZ, UP1, !UPT ;  /* 0x0000001d3f217290 */ /* 0x000fe20008ffe43f */
[----:B------:R-:W-:Y:S01]  /*6280*/  VIADD R21, R21, 0x40 ;  /* 0x0000004015157836 */ /* 0x000fe20000000000 */
[----:B------:R-:W-:Y:S01]  /*6290*/  UIADD3 UR8, UR8, 0x200, URZ ;  /* 0x0000020008087890 */ /* 0x000fe2000fffe03f */
[----:B------:R-:W-:Y:S01]  /*62a0*/  SEL R18, RZ, 0x1, P0 ;  /* 0x00000001ff127807 */ /* 0x000fe20000000000 */
[----:B------:R-:W-:Y:S01]  /*62b0*/  UMOV UR18, 0x0 ;  /* 0x0000000000127882 */ /* 0x000fe20000000000 */
[----:B------:R-:W-:Y:S01]  /*62c0*/  UMOV UR19, 0x10000000 ;  /* 0x1000000000137882 */ /* 0x000fe20000000000 */
[----:B------:R-:W-:Y:S01]  /*62d0*/  UMOV UR11, UR23 ;  /* 0x00000017000b7c82 */ /* 0x000fe20008000000 */
[----:B------:R-:W-:-:S02]  /*62e0*/  LOP3.LUT R7, R7, R18, RZ, 0x3c, !PT ;  /* 0x0000001207077212 */ /* 0x000fc400078e3cff */
[----:B------:R-:W-:Y:S02]  /*62f0*/  SEL R8, R8, RZ, P0 ;  /* 0x000000ff08087207 */ /* 0x000fe40000000000 */
[----:B------:R0:W-:Y:S02]  /*6300*/  UTMALDG.3D.MULTICAST [UR8], [UR16], UR20, desc[UR18] ;  /* 0x00001208100073b4 */ /* 0x0001e40008011814 */
[----:B0-----:R-:W-:Y:S01]  /*6310*/  UMOV UR8, UR22 ;  /* 0x0000001600087c82 */ /* 0x001fe20008000000 */
[----:B------:R-:W-:Y:S02]  /*6320*/  UMOV UR11, UR26 ;  /* 0x0000001a000b7c82 */ /* 0x000fe40008000000 */
[----:B------:R0:W-:Y:S02]  /*6330*/  UTMALDG.3D.MULTICAST [UR8], [UR32], UR30, desc[UR18] ;  /* 0x00001208200073b4 */ /* 0x0001e4000801181e */
[----:B0-----:R-:W-:Y:S05]  /*6340*/  @P1 BRA `(.L_x_118) ;  /* 0xfffffffc003c1947 */ /* 0x001fea000383ffff */
.L_x_115:
[----:B------:R-:W-:Y:S05]  /*6350*/  BSYNC B1 ;  /* 0x0000000000017941 */ /* 0x000fea0003800000 */
.L_x_114:
[----:B------:R-:W-:Y:S01]  /*6360*/  LOP3.LUT P1, RZ, R14, 0xff, RZ, 0xc0, !PT ;  /* 0x000000ff0eff7812 */ /* 0x000fe2000782c0ff */
[C---:B------:R-:W-:Y:S01]  /*6370*/  IMAD.IADD R9, R11.reuse, 0x1, R12 ;  /* 0x000000010b097824 */ /* 0x040fe200078e020c */
[----:B------:R-:W-:Y:S01]  /*6380*/  ULDC.64 UR8, c[0x0][0x650] ;  /* 0x0001940000087ab9 */ /* 0x000fe20000000a00 */
[----:B------:R-:W-:Y:S01]  /*6390*/  ISETP.GE.U32.AND P2, PT, R11, 0x12, PT ;  /* 0x000000120b00780c */ /* 0x000fe20003f46070 */
[----:B------:R-:W-:Y:S01]  /*63a0*/  BSSY B1, `(.L_x_119) ;  /* 0x0000069000017945 */ /* 0x000fe20003800000 */
[----:B------:R-:W-:Y:S01]  /*63b0*/  IMAD.MOV.U32 R13, RZ, RZ, -0x1 ;  /* 0xffffffffff0d7424 */ /* 0x000fe200078e00ff */
[----:B------:R-:W-:Y:S01]  /*63c0*/  ISETP.GT.U32.AND P0, PT, R9, 0x11, PT ;  /* 0x000000110900780c */ /* 0x000fe20003f04070 */
[----:B------:R-:W-:Y:S01]  /*63d0*/  IMAD.MOV.U32 R16, RZ, RZ, -0x1 ;  /* 0xffffffffff107424 */ /* 0x000fe200078e00ff */
[----:B------:R-:W-:Y:S02]  /*63e0*/  PRMT R14, RZ, 0x7610, R14 ;  /* 0x00007610ff0e7816 */ /* 0x000fe4000000000e */
[----:B------:R-:W-:-:S03]  /*63f0*/  ISETP.LT.U32.AND P0, PT, R11, 0x12, P0 ;  /* 0x000000120b00780c */ /* 0x000fc60000701070 */
[----:B------:R-:W0:Y:S01]  /*6400*/  @P1 S2R R7, SR_CgaCtaId ;  /* 0x0000000000071919 */ /* 0x000e220000008800 */
[----:B------:R-:W-:-:S04]  /*6410*/  @P1 MOV R6, 0x400 ;  /* 0x0000040000061802 */ /* 0x000fc80000000f00 */
[----:B0-----:R-:W-:Y:S01]  /*6420*/  @P1 LEA R8, R7, R6, 0x18 ;  /* 0x0000000607081211 */ /* 0x001fe200078ec0ff */
[----:B------:R-:W-:Y:S01]  /*6430*/  IMAD.WIDE.U32 R6, R9, 0x38e38e39, RZ ;  /* 0x38e38e3909067825 */ /* 0x000fe200078e00ff */
[----:B------:R-:W-:Y:S02]  /*6440*/  SEL R6, RZ, 0x1, !P0 ;  /* 0x00000001ff067807 */ /* 0x000fe40004000000 */
[----:B------:R0:W-:Y:S01]  /*6450*/  @P1 SYNCS.ARRIVE.TRANS64.A1T0 RZ, [R8+URZ+0x138], RZ ;  /* 0x000138ff08ff19a7 */ /* 0x0001e2000810003f */
[----:B------:R-:W-:Y:S02]  /*6460*/  IADD3 R4, P1, R4, UR24, RZ ;  /* 0x0000001804047c10 */ /* 0x000fe4000ff3e0ff */
[----:B------:R-:W-:Y:S01]  /*6470*/  LOP3.LUT R3, R3, R6, RZ, 0x3c, !PT ;  /* 0x0000000603037212 */ /* 0x000fe200078e3cff */
[----:B------:R-:W-:Y:S01]  /*6480*/  IMAD.MOV.U32 R6, RZ, RZ, -0x1 ;  /* 0xffffffffff067424 */ /* 0x000fe200078e00ff */
[----:B------:R-:W-:Y:S02]  /*6490*/  IADD3.X R5, R5, UR21, RZ, P1, !PT ;  /* 0x0000001505057c10 */ /* 0x000fe40008ffe4ff */
[----:B------:R-:W-:-:S02]  /*64a0*/  ISETP.GE.U32.AND P0, PT, R4, UR8, PT ;  /* 0x0000000804007c0c */ /* 0x000fc4000bf06070 */
[----:B0-----:R-:W-:Y:S02]  /*64b0*/  SHF.R.U32.HI R8, RZ, 0x2, R7 ;  /* 0x00000002ff087819 */ /* 0x001fe40000011607 */
[----:B------:R-:W-:Y:S02]  /*64c0*/  ISETP.GE.U32.AND.EX P0, PT, R5, UR9, PT, P0 ;  /* 0x0000000905007c0c */ /* 0x000fe4000bf06100 */
[----:B------:R-:W-:Y:S01]  /*64d0*/  @P2 LOP3.LUT R3, R3, 0x1, R8, 0x78, !PT ;  /* 0x0000000103032812 */ /* 0x000fe200078e7808 */
[----:B------:R-:W-:Y:S01]  /*64e0*/  IMAD R12, R8, -0x12, R9 ;  /* 0xffffffee080c7824 */ /* 0x000fe200078e0209 */
[----:B------:R-:W-:-:S09]  /*64f0*/  PRMT R7, RZ, 0x7610, R7 ;  /* 0x00007610ff077816 */ /* 0x000fd20000000007 */
[----:B------:R-:W-:Y:S05]  /*6500*/  @P0 BRA `(.L_x_120) ;  /* 0x0000000400480947 */ /* 0x000fea0003800000 */
[----:B------:R-:W0:Y:S01]  /*6510*/  S2R R17, SR_CTAID.X ;  /* 0x0000000000117919 */ /* 0x000e220000002500 */
[----:B------:R-:W-:Y:S01]  /*6520*/  ULDC.64 UR8, c[0x0][0x628] ;  /* 0x00018a0000087ab9 */ /* 0x000fe20000000a00 */
[----:B------:R-:W1:Y:S01]  /*6530*/  LDC R18, c[0x0][0x144] ;  /* 0x00005100ff127b82 */ /* 0x000e620000000800 */
[----:B------:R-:W-:Y:S01]  /*6540*/  ISETP.NE.U32.AND P0, PT, RZ, UR8, PT ;  /* 0x00000008ff007c0c */ /* 0x000fe2000bf05070 */
[----:B------:R-:W2:Y:S01]  /*6550*/  S2R R13, SR_CTAID.Y ;  /* 0x00000000000d7919 */ /* 0x000ea20000002600 */
[----:B------:R-:W-:Y:S01]  /*6560*/  ULDC UR10, c[0x0][0x150] ;  /* 0x00005400000a7ab9 */ /* 0x000fe20000000800 */
[----:B------:R-:W-:Y:S01]  /*6570*/  ULDC UR11, c[0x0][0x630] ;  /* 0x00018c00000b7ab9 */ /* 0x000fe20000000800 */
[----:B------:R-:W-:Y:S01]  /*6580*/  ISETP.NE.AND.EX P0, PT, RZ, UR9, PT, P0 ;  /* 0x00000009ff007c0c */ /* 0x000fe2000bf05300 */
[----:B------:R-:W-:Y:S01]  /*6590*/  IMAD.MOV.U32 R6, RZ, RZ, R4 ;  /* 0x000000ffff067224 */ /* 0x000fe200078e0004 */
[----:B0-----:R-:W-:-:S05]  /*65a0*/  I2FP.F32.U32 R7, R17 ;  /* 0x0000001100077245 */ /* 0x001fca0000201000 */
[----:B------:R-:W-:Y:S01]  /*65b0*/  FMUL R20, R7, UR10 ;  /* 0x0000000a07147c20 */ /* 0x000fe20008400000 */
[----:B------:R-:W-:-:S05]  /*65c0*/  IMAD.MOV.U32 R7, RZ, RZ, R5 ;  /* 0x000000ffff077224 */ /* 0x000fca00078e0005 */
[----:B--2---:R-:W-:Y:S05]  /*65d0*/  @!P0 BRA `(.L_x_121) ;  /* 0x0000000000288947 */ /* 0x004fea0003800000 */
[----:B------:R-:W-:Y:S02]  /*65e0*/  ULDC UR10, c[0x0][0x634] ;  /* 0x00018d00000a7ab9 */ /* 0x000fe40000000800 */
[----:B------:R-:W-:-:S05]  /*65f0*/  IADD3 R7, P0, R4, UR10, RZ ;  /* 0x0000000a04077c10 */ /* 0x000fca000ff1e0ff */
[----:B------:R-:W-:-:S04]  /*6600*/  IMAD.X R19, RZ, RZ, R5, P0 ;  /* 0x000000ffff137224 */ /* 0x000fc800000e0605 */
[----:B------:R-:W-:-:S04]  /*6610*/  IMAD.WIDE.U32 R8, R19, UR8, RZ ;  /* 0x0000000813087c25 */ /* 0x000fc8000f8e00ff */
[----:B------:R-:W-:-:S04]  /*6620*/  IMAD.WIDE.U32 R8, P0, R7, UR9, R8 ;  /* 0x0000000907087c25 */ /* 0x000fc8000f800008 */
[----:B------:R-:W-:-:S04]  /*6630*/  IMAD.WIDE.U32 R6, R7, UR8, RZ ;  /* 0x0000000807067c25 */ /* 0x000fc8000f8e00ff */
[----:B------:R-:W-:Y:S01]  /*6640*/  IMAD.MOV.U32 R6, RZ, RZ, R9 ;  /* 0x000000ffff067224 */ /* 0x000fe200078e0009 */
[----:B------:R-:W-:Y:S01]  /*6650*/  IADD3 RZ, P1, R7, R8, RZ ;  /* 0x0000000807ff7210 */ /* 0x000fe20007f3e0ff */
[----:B------:R-:W-:-:S04]  /*6660*/  IMAD.X R7, RZ, RZ, RZ, P0 ;  /* 0x000000ffff077224 */ /* 0x000fc800000e06ff */
[----:B------:R-:W-:-:S08]  /*6670*/  IMAD.WIDE.U32.X R6, R19, UR9, R6, P1 ;  /* 0x0000000913067c25 */ /* 0x000fd000088e0406 */
.L_x_121:
[--C-:B------:R-:W-:Y:S01]  /*6680*/  SHF.R.U64 R16, R6, UR11, R7.reuse ;  /* 0x0000000b06107c19 */ /* 0x100fe20008001207 */
[----:B------:R-:W0:Y:S01]  /*6690*/  F2I.U32.TRUNC.NTZ R20, R20 ;  /* 0x0000001400147305 */ /* 0x000e22000020f000 */
[----:B------:R-:W-:Y:S01]  /*66a0*/  SHF.R.U32.HI R6, RZ, UR11, R7 ;  /* 0x0000000bff067c19 */ /* 0x000fe20008011607 */
[----:B------:R-:W-:Y:S01]  /*66b0*/  ULDC.64 UR8, c[0x0][0x620] ;  /* 0x0001880000087ab9 */ /* 0x000fe20000000a00 */
[----:B------:R-:W-:Y:S01]  /*66c0*/  IADD3 R9, P0, RZ, -R16, RZ ;  /* 0x80000010ff097210 */ /* 0x000fe20007f1e0ff */
[----:B------:R-:W-:-:S04]  /*66d0*/  ULDC.64 UR10, c[0x0][0x640] ;  /* 0x00019000000a7ab9 */ /* 0x000fc80000000a00 */
[----:B------:R-:W-:Y:S01]  /*66e0*/  IMAD.X R6, RZ, RZ, ~R6, P0 ;  /* 0x000000ffff067224 */ /* 0x000fe200000e0e06 */
[----:B------:R-:W-:-:S03]  /*66f0*/  ISETP.NE.U32.AND P0, PT, RZ, UR10, PT ;  /* 0x0000000aff007c0c */ /* 0x000fc6000bf05070 */
[----:B------:R-:W-:Y:S01]  /*6700*/  IMAD R8, R6, UR8, RZ ;  /* 0x0000000806087c24 */ /* 0x000fe2000f8e02ff */
[----:B------:R-:W-:Y:S01]  /*6710*/  ISETP.NE.AND.EX P0, PT, RZ, UR11, PT, P0 ;  /* 0x0000000bff007c0c */ /* 0x000fe2000bf05300 */
[----:B------:R-:W-:Y:S01]  /*6720*/  IMAD.WIDE.U32 R6, R9, UR8, R4 ;  /* 0x0000000809067c25 */ /* 0x000fe2000f8e0004 */
[----:B------:R-:W-:-:S03]  /*6730*/  ULDC UR8, c[0x0][0x618] ;  /* 0x0001860000087ab9 */ /* 0x000fc60000000800 */
[----:B------:R-:W-:Y:S01]  /*6740*/  IMAD R9, R9, UR9, R8 ;  /* 0x0000000909097c24 */ /* 0x000fe2000f8e0208 */
[----:B------:R-:W-:Y:S01]  /*6750*/  ULDC UR9, c[0x0][0x154] ;  /* 0x0000550000097ab9 */ /* 0x000fe20000000800 */
[----:B0-----:R-:W-:Y:S02]  /*6760*/  IMAD.MOV R8, RZ, RZ, -R20 ;  /* 0x000000ffff087224 */ /* 0x001fe400078e0a14 */
[----:B------:R-:W-:Y:S01]  /*6770*/  IMAD.IADD R7, R7, 0x1, R9 ;  /* 0x0000000107077824 */ /* 0x000fe200078e0209 */
[----:B------:R-:W0:Y:S01]  /*6780*/  LDC R20, c[0x0][0x148] ;  /* 0x00005200ff147b82 */ /* 0x000e220000000800 */
[----:B-1----:R-:W-:Y:S01]  /*6790*/  IMAD R17, R18, R8, R17 ;  /* 0x0000000812117224 */ /* 0x002fe200078e0211 */
[----:B------:R-:W-:Y:S02]  /*67a0*/  I2FP.F32.U32 R8, R13 ;  /* 0x0000000d00087245 */ /* 0x000fe40000201000 */
[--C-:B------:R-:W-:Y:S02]  /*67b0*/  SHF.R.U64 R18, R6, UR8, R7.reuse ;  /* 0x0000000806127c19 */ /* 0x100fe40008001207 */
[----:B------:R-:W-:Y:S01]  /*67c0*/  SHF.R.U32.HI R7, RZ, UR8, R7 ;  /* 0x00000008ff077c19 */ /* 0x000fe20008011607 */
[----:B------:R-:W-:Y:S01]  /*67d0*/  FMUL R8, R8, UR9 ;  /* 0x0000000908087c20 */ /* 0x000fe20008400000 */
[----:B------:R-:W-:-:S02]  /*67e0*/  ULDC UR8, c[0x0][0x608] ;  /* 0x0001820000087ab9 */ /* 0x000fc40000000800 */
[--C-:B------:R-:W-:Y:S01]  /*67f0*/  SHF.R.U64 R22, R18, UR8, R7.reuse ;  /* 0x0000000812167c19 */ /* 0x100fe20008001207 */
[----:B------:R1:W2:Y:S01]  /*6800*/  F2I.U32.TRUNC.NTZ R23, R8 ;  /* 0x0000000800177305 */ /* 0x0002a2000020f000 */
[----:B------:R-:W-:Y:S01]  /*6810*/  SHF.R.U32.HI R7, RZ, UR8, R7 ;  /* 0x00000008ff077c19 */ /* 0x000fe20008011607 */
[----:B------:R-:W-:-:S03]  /*6820*/  ULDC UR8, c[0x0][0x658] ;  /* 0x0001960000087ab9 */ /* 0x000fc60000000800 */
[--C-:B------:R-:W-:Y:S02]  /*6830*/  SHF.R.U64 R19, R22, UR8, R7.reuse ;  /* 0x0000000816137c19 */ /* 0x100fe40008001207 */
[----:B------:R-:W-:-:S03]  /*6840*/  SHF.R.U32.HI R21, RZ, UR8, R7 ;  /* 0x00000008ff157c19 */ /* 0x000fc60008011607 */
[----:B------:R-:W-:Y:S02]  /*6850*/  IMAD.MOV.U32 R6, RZ, RZ, R19 ;  /* 0x000000ffff067224 */ /* 0x000fe400078e0013 */
[----:B------:R-:W-:Y:S01]  /*6860*/  IMAD.MOV.U32 R7, RZ, RZ, R21 ;  /* 0x000000ffff077224 */ /* 0x000fe200078e0015 */
[----:B-1----:R-:W-:Y:S06]  /*6870*/  @!P0 BRA `(.L_x_122) ;  /* 0x0000000000288947 */ /* 0x002fec0003800000 */
        /* <DEDUP_REMOVED lines=10> */
.L_x_122:
[----:B------:R-:W-:Y:S01]  /*6920*/  ULDC UR8, c[0x0][0x648] ;  /* 0x0001920000087ab9 */ /* 0x000fe20000000800 */
[----:B--2---:R-:W-:Y:S01]  /*6930*/  IMAD.MOV R23, RZ, RZ, -R23 ;  /* 0x000000ffff177224 */ /* 0x004fe200078e0a17 */
[----:B------:R-:W-:Y:S01]  /*6940*/  SHF.R.U64 R7, R6, UR8, R7 ;  /* 0x0000000806077c19 */ /* 0x000fe20008001207 */
[----:B------:R-:W-:Y:S01]  /*6950*/  ULDC UR8, c[0x0][0x638] ;  /* 0x00018e0000087ab9 */ /* 0x000fe20000000800 */
[----:B------:R-:W-:Y:S01]  /*6960*/  LOP3.LUT R6, R22, UR13, RZ, 0xc0, !PT ;  /* 0x0000000d16067c12 */ /* 0x000fe2000f8ec0ff */
[----:B0-----:R-:W-:Y:S01]  /*6970*/  @P4 IMAD R17, R20, R23, R13 ;  /* 0x0000001714114224 */ /* 0x001fe200078e020d */
[----:B------:R-:W-:Y:S01]  /*6980*/  LOP3.LUT R18, R18, UR4, RZ, 0xc0, !PT ;  /* 0x0000000412127c12 */ /* 0x000fe2000f8ec0ff */
[----:B------:R-:W-:Y:S01]  /*6990*/  IMAD.MOV R8, RZ, RZ, -R7 ;  /* 0x000000ffff087224 */ /* 0x000fe200078e0a07 */
[----:B------:R-:W-:Y:S01]  /*69a0*/  ULDC UR9, c[0x0][0x610] ;  /* 0x0001840000097ab9 */ /* 0x000fe20000000800 */
[----:B------:R-:W-:Y:S02]  /*69b0*/  IMAD R6, R7, UR5, R6 ;  /* 0x0000000507067c24 */ /* 0x000fe4000f8e0206 */
[----:B------:R-:W-:Y:S01]  /*69c0*/  IMAD R19, R8, UR8, R19 ;  /* 0x0000000808137c24 */ /* 0x000fe2000f8e0213 */
[----:B------:R-:W-:Y:S01]  /*69d0*/  ULDC UR8, c[0x0][0x600] ;  /* 0x0001800000087ab9 */ /* 0x000fe20000000800 */
[----:B------:R-:W-:-:S02]  /*69e0*/  IMAD R17, R6, UR9, R17 ;  /* 0x0000000906117c24 */ /* 0x000fc4000f8e0211 */
[----:B------:R-:W-:Y:S02]  /*69f0*/  IMAD R6, R19, UR8, R18 ;  /* 0x0000000813067c24 */ /* 0x000fe4000f8e0212 */
[----:B------:R-:W-:-:S03]  /*6a00*/  IMAD.MOV.U32 R7, RZ, RZ, 0x1 ;  /* 0x00000001ff077424 */ /* 0x000fc600078e00ff */
[----:B------:R-:W-:Y:S02]  /*6a10*/  SEL R13, R6, R17, !P4 ;  /* 0x00000011060d7207 */ /* 0x000fe40006000000 */
[----:B------:R-:W-:-:S07]  /*6a20*/  SEL R6, R17, R6, !P4 ;  /* 0x0000000611067207 */ /* 0x000fce0006000000 */
.L_x_120:
[----:B------:R-:W-:Y:S05]  /*6a30*/  BSYNC B1 ;  /* 0x0000000000017941 */ /* 0x000fea0003800000 */
.L_x_119:
[----:B------:R-:W-:-:S13]  /*6a40*/  LOP3.LUT P0, RZ, R7, 0xff, RZ, 0xc0, !PT ;  /* 0x000000ff07ff7812 */ /* 0x000fda000780c0ff */
[----:B------:R-:W-:Y:S05]  /*6a50*/  @P0 BRA `(.L_x_123) ;  /* 0xfffffff400400947 */ /* 0x000fea000383ffff */
[----:B------:R-:W-:Y:S05]  /*6a60*/  BSYNC B0 ;  /* 0x0000000000007941 */ /* 0x000fea0003800000 */
.L_x_112:
[----:B------:R-:W-:-:S03]  /*6a70*/  UMOV UR8, 0xffffffff ;  /* 0xffffffff00087882 */ /* 0x000fc60000000000 */
[----:B------:R-:W-:Y:S05]  /*6a80*/  BRA.DIV UR8, `(.L_x_124) ;  /* 0x0000000e08147947 */ /* 0x000fea000b800000 */
[----:B------:R-:W-:-:S13]  /*6a90*/  ELECT P0, URZ, PT ;  /* 0x00000000003f782f */ /* 0x000fda0003800000 */
.L_x_152:
[----:B------:R-:W-:Y:S04]  /*6aa0*/  BSSY B0, `(.L_x_125) ;  /* 0x00000a9000007945 */ /* 0x000fe80003800000 */
[----:B------:R-:W-:Y:S05]  /*6ab0*/  @!P0 BRA `(.L_x_126) ;  /* 0x00000008009c8947 */ /* 0x000fea0003800000 */
[----:B------:R-:W-:-:S04]  /*6ac0*/  LOP3.LUT R2, R2, 0x2, RZ, 0xfc, !PT ;  /* 0x0000000202027812 */ /* 0x000fc800078efcff */
[----:B------:R-:W-:-:S13]  /*6ad0*/  ISETP.NE.AND P0, PT, R2, 0x3, PT ;  /* 0x000000030200780c */ /* 0x000fda0003f05270 */
[----:B------:R-:W-:Y:S05]  /*6ae0*/  @!P0 BRA `(.L_x_127) ;  /* 0x0000000000048947 */ /* 0x000fea0003800000 */
[----:B------:R-:W-:Y:S01]  /*6af0*/  BPT.TRAP 0x1 ;  /* 0x000000040000795c */ /* 0x000fe20000300000 */
.L_x_127:
[----:B------:R-:W0:Y:S01]  /*6b00*/  S2R R5, SR_CgaCtaId ;  /* 0x0000000000057919 */ /* 0x000e220000008800 */
[----:B------:R-:W-:Y:S02]  /*6b10*/  MOV R0, 0x400 ;  /* 0x0000040000007802 */ /* 0x000fe40000000f00 */
[----:B------:R-:W-:Y:S02]  /*6b20*/  SHF.L.U32 R2, R3, 0x1f, RZ ;  /* 0x0000001f03027819 */ /* 0x000fe400000006ff */
[----:B0-----:R-:W-:-:S05]  /*6b30*/  LEA R5, R5, R0, 0x18 ;  /* 0x0000000005057211 */ /* 0x001fca00078ec0ff */
[----:B------:R-:W-:-:S04]  /*6b40*/  VIADD R5, R5, 0x90 ;  /* 0x0000009005057836 */ /* 0x000fc80000000000 */
[C---:B------:R-:W-:Y:S02]  /*6b50*/  IMAD R7, R12.reuse, 0x8, R5 ;  /* 0x000000080c077824 */ /* 0x040fe400078e0205 */
[----:B------:R-:W-:Y:S02]  /*6b60*/  VIADD R12, R12, 0x1 ;  /* 0x000000010c0c7836 */ /* 0x000fe40000000000 */
[----:B------:R-:W0:Y:S03]  /*6b70*/  SYNCS.PHASECHK.TRANS64.TRYWAIT P0, [R7+URZ], R2 ;  /* 0x00000002070075a7 */ /* 0x000e26000800017f */
[----:B------:R-:W-:-:S04]  /*6b80*/  ISETP.NE.AND P1, PT, R12, 0x12, PT ;  /* 0x000000120c00780c */ /* 0x000fc80003f25270 */
[----:B------:R-:W-:Y:S02]  /*6b90*/  SEL R0, RZ, 0x1, P1 ;  /* 0x00000001ff007807 */ /* 0x000fe40000800000 */
[----:B------:R-:W-:Y:S02]  /*6ba0*/  SEL R12, R12, RZ, P1 ;  /* 0x000000ff0c0c7207 */ /* 0x000fe40000800000 */
[----:B------:R-:W-:-:S03]  /*6bb0*/  LOP3.LUT R9, R3, R0, RZ, 0x3c, !PT ;  /* 0x0000000003097212 */ /* 0x000fc600078e3cff */
[----:B------:R-:W-:Y:S01]  /*6bc0*/  IMAD R6, R12, 0x8, R5 ;  /* 0x000000080c067824 */ /* 0x000fe200078e0205 */
[----:B------:R-:W-:Y:S01]  /*6bd0*/  SHF.L.U32 R3, R9, 0x1f, RZ ;  /* 0x0000001f09037819 */ /* 0x000fe200000006ff */
[----:B0-----:R-:W-:Y:S06]  /*6be0*/  @!P0 BRA `(.L_x_128) ;  /* 0x0000000800dc8947 */ /* 0x001fec0003800000 */
.L_x_153:
[----:B------:R-:W1:Y:S01]  /*6bf0*/  SYNCS.PHASECHK.TRANS64.TRYWAIT P0, [R6+URZ], R3 ;  /* 0x00000003060075a7 */ /* 0x000e62000800017f */
[----:B------:R-:W-:-:S05]  /*6c00*/  VIADD R0, R12, 0x1 ;  /* 0x000000010c007836 */ /* 0x000fca0000000000 */
[----:B------:R-:W-:-:S04]  /*6c10*/  ISETP.NE.AND P1, PT, R0, 0x12, PT ;  /* 0x000000120000780c */ /* 0x000fc80003f25270 */
[----:B0-----:R-:W-:Y:S02]  /*6c20*/  SEL R2, RZ, 0x1, P1 ;  /* 0x00000001ff027807 */ /* 0x001fe40000800000 */
[----:B------:R-:W-:Y:S02]  /*6c30*/  SEL R0, R0, RZ, P1 ;  /* 0x000000ff00007207 */ /* 0x000fe40000800000 */
[----:B------:R-:W-:-:S03]  /*6c40*/  LOP3.LUT R9, R9, R2, RZ, 0x3c, !PT ;  /* 0x0000000209097212 */ /* 0x000fc600078e3cff */
[----:B------:R-:W-:Y:S01]  /*6c50*/  IMAD R7, R0, 0x8, R5 ;  /* 0x0000000800077824 */ /* 0x000fe200078e0205 */
[----:B------:R-:W-:Y:S01]  /*6c60*/  SHF.L.U32 R4, R9, 0x1f, RZ ;  /* 0x0000001f09047819 */ /* 0x000fe200000006ff */
[----:B-1----:R-:W-:Y:S06]  /*6c70*/  @!P0 BRA `(.L_x_129) ;  /* 0x0000000800cc8947 */ /* 0x002fec0003800000 */
.L_x_154:
[----:B------:R-:W1:Y:S01]  /*6c80*/  SYNCS.PHASECHK.TRANS64.TRYWAIT P0, [R7+URZ], R4 ;  /* 0x00000004070075a7 */ /* 0x000e62000800017f */
[----:B------:R-:W-:-:S05]  /*6c90*/  VIADD R0, R0, 0x1 ;  /* 0x0000000100007836 */ /* 0x000fca0000000000 */
[----:B------:R-:W-:-:S04]  /*6ca0*/  ISETP.NE.AND P1, PT, R0, 0x12, PT ;  /* 0x000000120000780c */ /* 0x000fc80003f25270 */
[----:B------:R-:W-:Y:S02]  /*6cb0*/  SEL R2, RZ, 0x1, P1 ;  /* 0x00000001ff027807 */ /* 0x000fe40000800000 */
[----:B------:R-:W-:Y:S02]  /*6cc0*/  SEL R0, R0, RZ, P1 ;  /* 0x000000ff00007207 */ /* 0x000fe40000800000 */
[----:B------:R-:W-:-:S03]  /*6cd0*/  LOP3.LUT R9, R9, R2, RZ, 0x3c, !PT ;  /* 0x0000000209097212 */ /* 0x000fc600078e3cff */
[----:B0-----:R-:W-:Y:S01]  /*6ce0*/  IMAD R6, R0, 0x8, R5 ;  /* 0x0000000800067824 */ /* 0x001fe200078e0205 */
[----:B------:R-:W-:Y:S01]  /*6cf0*/  SHF.L.U32 R3, R9, 0x1f, RZ ;  /* 0x0000001f09037819 */ /* 0x000fe200000006ff */
[----:B-1----:R-:W-:Y:S06]  /*6d00*/  @!P0 BRA `(.L_x_130) ;  /* 0x0000000800bc8947 */ /* 0x002fec0003800000 */
.L_x_155:
        /* <DEDUP_REMOVED lines=9> */
.L_x_156:
        /* <DEDUP_REMOVED lines=9> */
.L_x_157:
        /* <DEDUP_REMOVED lines=9> */
.L_x_158:
        /* <DEDUP_REMOVED lines=9> */
.L_x_159:
        /* <DEDUP_REMOVED lines=9> */
.L_x_160:
        /* <DEDUP_REMOVED lines=9> */
.L_x_161:
        /* <DEDUP_REMOVED lines=9> */
.L_x_162:
        /* <DEDUP_REMOVED lines=9> */
.L_x_163:
        /* <DEDUP_REMOVED lines=9> */
.L_x_164:
        /* <DEDUP_REMOVED lines=9> */
.L_x_165:
        /* <DEDUP_REMOVED lines=9> */
.L_x_166:
        /* <DEDUP_REMOVED lines=9> */
.L_x_167:
        /* <DEDUP_REMOVED lines=9> */
.L_x_168:
[----:B------:R-:W1:Y:S01]  /*7460*/  SYNCS.PHASECHK.TRANS64.TRYWAIT P0, [R7+URZ], R4 ;  /* 0x00000004070075a7 */ /* 0x000e62000800017f */
[----:B------:R-:W-:-:S05]  /*7470*/  VIADD R0, R0, 0x1 ;  /* 0x0000000100007836 */ /* 0x000fca0000000000 */
[----:B------:R-:W-:-:S04]  /*7480*/  ISETP.NE.AND P1, PT, R0, 0x12, PT ;  /* 0x000000120000780c */ /* 0x000fc80003f25270 */
[----:B------:R-:W-:Y:S02]  /*7490*/  SEL R2, RZ, 0x1, P1 ;  /* 0x00000001ff027807 */ /* 0x000fe40000800000 */
[----:B------:R-:W-:Y:S02]  /*74a0*/  SEL R0, R0, RZ, P1 ;  /* 0x000000ff00007207 */ /* 0x000fe40000800000 */
[----:B------:R-:W-:Y:S01]  /*74b0*/  LOP3.LUT R2, R9, R2, RZ, 0x3c, !PT ;  /* 0x0000000209027212 */ /* 0x000fe200078e3cff */
[----:B-1----:R-:W-:Y:S06]  /*74c0*/  @!P0 BRA `(.L_x_144) ;  /* 0x0000000400e48947 */ /* 0x002fec0003800000 */
.L_x_169:
[----:B------:R-:W-:Y:S01]  /*74d0*/  IMAD R5, R0, 0x8, R5 ;  /* 0x0000000800057824 */ /* 0x000fe200078e0205 */
[----:B------:R-:W-:-:S07]  /*74e0*/  SHF.L.U32 R0, R2, 0x1f, RZ ;  /* 0x0000001f02007819 */ /* 0x000fce00000006ff */
.L_x_145:
[----:B--2---:R2:W3:Y:S02]  /*74f0*/  SYNCS.PHASECHK.TRANS64.TRYWAIT P0, [R5+URZ], R0 ;  /* 0x00000000050075a7 */ /* 0x0044e4000800017f */
[----:B---3--:R-:W-:Y:S05]  /*7500*/  @!P0 NANOSLEEP.SYNCS 0x989680 ;  /* 0x009896800000895d */ /* 0x008fea0003900000 */
[----:B------:R-:W3:Y:S02]  /*7510*/  @!P0 SYNCS.PHASECHK.TRANS64 P0, [R5+URZ], R0 ;  /* 0x00000000050085a7 */ /* 0x000ee4000800007f */
[----:B---3--:R-:W-:Y:S05]  /*7520*/  @!P0 BRA `(.L_x_145) ;  /* 0xfffffffc00f08947 */ /* 0x008fea000383ffff */
.L_x_126:
[----:B------:R-:W-:Y:S05]  /*7530*/  BSYNC B0 ;  /* 0x0000000000007941 */ /* 0x000fea0003800000 */
.L_x_125:
[----:B------:R-:W-:Y:S05]  /*7540*/  EXIT ;  /* 0x000000000000794d */ /* 0x000fea0003800000 */
.L_x_22:
[----:B-1----:R-:W-:-:S04]  /*7550*/  IMAD.U32 R9, RZ, RZ, UR6 ;  /* 0x00000006ff097e24 */ /* 0x002fc8000f8e00ff */
[----:B------:R1:W3:Y:S03]  /*7560*/  SYNCS.PHASECHK.TRANS64.TRYWAIT P0, [R9+URZ], R8 ;  /* 0x00000008090075a7 */ /* 0x0002e6000800017f */
[----:B---3--:R-:W-:Y:S05]  /*7570*/  @!P0 NANOSLEEP.SYNCS 0x989680 ;  /* 0x009896800000895d */ /* 0x008fea0003900000 */
[----:B------:R-:W3:Y:S02]  /*7580*/  @!P0 SYNCS.PHASECHK.TRANS64 P0, [R9+URZ], R8 ;  /* 0x00000008090085a7 */ /* 0x000ee4000800007f */
[----:B---3--:R-:W-:Y:S05]  /*7590*/  @!P0 BRA `(.L_x_22) ;  /* 0xfffffffc00ec8947 */ /* 0x008fea000383ffff */
[----:B------:R-:W-:Y:S05]  /*75a0*/  BRA `(.L_x_21) ;  /* 0xffffffa000907947 */ /* 0x000fea000383ffff */
.L_x_28:
[----:B-1----:R-:W-:-:S04]  /*75b0*/  IMAD.U32 R11, RZ, RZ, UR12 ;  /* 0x0000000cff0b7e24 */ /* 0x002fc8000f8e00ff */
[----:B------:R1:W3:Y:S03]  /*75c0*/  SYNCS.PHASECHK.TRANS64.TRYWAIT P0, [R11+URZ], R10 ;  /* 0x0000000a0b0075a7 */ /* 0x0002e6000800017f */
[----:B---3--:R-:W-:Y:S05]  /*75d0*/  @!P0 NANOSLEEP.SYNCS 0x989680 ;  /* 0x009896800000895d */ /* 0x008fea0003900000 */
[----:B------:R-:W3:Y:S02]  /*75e0*/  @!P0 SYNCS.PHASECHK.TRANS64 P0, [R11+URZ], R10 ;  /* 0x0000000a0b0085a7 */ /* 0x000ee4000800007f */
[----:B---3--:R-:W-:Y:S05]  /*75f0*/  @!P0 BRA `(.L_x_28) ;  /* 0xfffffffc00ec8947 */ /* 0x008fea000383ffff */
[----:B------:R-:W-:Y:S05]  /*7600*/  BRA `(.L_x_27) ;  /* 0xffffffa800187947 */ /* 0x000fea000383ffff */
.L_x_113:
[----:B------:R-:W-:Y:S01]  /*7610*/  BSSY B1, `(.L_x_146) ;  /* 0x0000006000017945 */ /* 0x000fe20003800000 */
[----:B------:R-:W-:-:S07]  /*7620*/  IMAD.MOV.U32 R7, RZ, RZ, -0x1 ;  /* 0xffffffffff077424 */ /* 0x000fce00078e00ff */
[----:B------:R-:W-:Y:S05]  /*7630*/  WARPSYNC.COLLECTIVE R7, `(.L_x_147) ;  /* 0x00000000070c7348 */ /* 0x000fea0003c00000 */
[----:B------:R-:W-:Y:S02]  /*7640*/  ELECT P0, UR62, PT ;  /* 0x00000000003e782f */ /* 0x000fe40003800000 */
[----:B------:R-:W-:Y:S01]  /*7650*/  MOV R7, UR62 ;  /* 0x0000003e00077c02 */ /* 0x000fe20008000f00 */
[----:B------:R-:W-:Y:S10]  /*7660*/  ENDCOLLECTIVE ;  /* 0x000000000000791b */ /* 0x000ff40003800000 */
.L_x_147:
[----:B------:R-:W-:Y:S05]  /*7670*/  BSYNC B1 ;  /* 0x0000000000017941 */ /* 0x000fea0003800000 */
.L_x_146:
[----:B------:R-:W-:Y:S05]  /*7680*/  BRA `(.L_x_148) ;  /* 0xffffffe800407947 */ /* 0x000fea000383ffff */
.L_x_116:
[----:B0-----:R0:W1:Y:S02]  /*7690*/  SYNCS.PHASECHK.TRANS64.TRYWAIT P0, [R18+URZ+0x90], R9 ;  /* 0x00009009120075a7 */ /* 0x001064000800017f */
[----:B-1----:R-:W-:Y:S05]  /*76a0*/  @!P0 NANOSLEEP.SYNCS 0x989680 ;  /* 0x009896800000895d */ /* 0x002fea0003900000 */
[----:B------:R-:W1:Y:S02]  /*76b0*/  @!P0 SYNCS.PHASECHK.TRANS64 P0, [R18+URZ+0x90], R9 ;  /* 0x00009009120085a7 */ /* 0x000e64000800007f */
[----:B-1----:R-:W-:Y:S05]  /*76c0*/  @!P0 BRA `(.L_x_116) ;  /* 0xfffffffc00f08947 */ /* 0x002fea000383ffff */
[----:B------:R-:W-:Y:S05]  /*76d0*/  BRA `(.L_x_149) ;  /* 0xffffffe8007c7947 */ /* 0x000fea000383ffff */
.L_x_124:
[----:B------:R-:W-:Y:S01]  /*76e0*/  BSSY B0, `(.L_x_150) ;  /* 0x0000006000007945 */ /* 0x000fe20003800000 */
[----:B------:R-:W-:-:S07]  /*76f0*/  IMAD.MOV.U32 R7, RZ, RZ, -0x1 ;  /* 0xffffffffff077424 */ /* 0x000fce00078e00ff */
[----:B------:R-:W-:Y:S05]  /*7700*/  WARPSYNC.COLLECTIVE R7, `(.L_x_151) ;  /* 0x00000000070c7348 */ /* 0x000fea0003c00000 */
[----:B------:R-:W-:Y:S02]  /*7710*/  ELECT P0, UR62, PT ;  /* 0x00000000003e782f */ /* 0x000fe40003800000 */
[----:B------:R-:W-:Y:S01]  /*7720*/  MOV R7, UR62 ;  /* 0x0000003e00077c02 */ /* 0x000fe20008000f00 */
[----:B------:R-:W-:Y:S10]  /*7730*/  ENDCOLLECTIVE ;  /* 0x000000000000791b */ /* 0x000ff40003800000 */
.L_x_151:
[----:B------:R-:W-:Y:S05]  /*7740*/  BSYNC B0 ;  /* 0x0000000000007941 */ /* 0x000fea0003800000 */
.L_x_150:
[----:B------:R-:W-:Y:S05]  /*7750*/  BRA `(.L_x_152) ;  /* 0xfffffff000d07947 */ /* 0x000fea000383ffff */
.L_x_128:
[----:B0-----:R0:W1:Y:S02]  /*7760*/  SYNCS.PHASECHK.TRANS64.TRYWAIT P0, [R7+URZ], R2 ;  /* 0x00000002070075a7 */ /* 0x001064000800017f */
[----:B-1----:R-:W-:Y:S05]  /*7770*/  @!P0 NANOSLEEP.SYNCS 0x989680 ;  /* 0x009896800000895d */ /* 0x002fea0003900000 */
[----:B------:R-:W1:Y:S02]  /*7780*/  @!P0 SYNCS.PHASECHK.TRANS64 P0, [R7+URZ], R2 ;  /* 0x00000002070085a7 */ /* 0x000e64000800007f */
[----:B-1----:R-:W-:Y:S05]  /*7790*/  @!P0 BRA `(.L_x_128) ;  /* 0xfffffffc00f08947 */ /* 0x002fea000383ffff */
[----:B------:R-:W-:Y:S05]  /*77a0*/  BRA `(.L_x_153) ;  /* 0xfffffff400107947 */ /* 0x000fea000383ffff */
.L_x_129:
[----:B0-----:R0:W1:Y:S02]  /*77b0*/  SYNCS.PHASECHK.TRANS64.TRYWAIT P0, [R6+URZ], R3 ;  /* 0x00000003060075a7 */ /* 0x001064000800017f */
[----:B-1----:R-:W-:Y:S05]  /*77c0*/  @!P0 NANOSLEEP.SYNCS 0x989680 ;  /* 0x009896800000895d */ /* 0x002fea0003900000 */
[----:B------:R-:W1:Y:S02]  /*77d0*/  @!P0 SYNCS.PHASECHK.TRANS64 P0, [R6+URZ], R3 ;  /* 0x00000003060085a7 */ /* 0x000e64000800007f */
[----:B-1----:R-:W-:Y:S05]  /*77e0*/  @!P0 BRA `(.L_x_129) ;  /* 0xfffffffc00f08947 */ /* 0x002fea000383ffff */
[----:B------:R-:W-:Y:S05]  /*77f0*/  BRA `(.L_x_154) ;  /* 0xfffffff400207947 */ /* 0x000fea000383ffff */
.L_x_130:
[----:B0-----:R0:W1:Y:S02]  /*7800*/  SYNCS.PHASECHK.TRANS64.TRYWAIT P0, [R7+URZ], R4 ;  /* 0x00000004070075a7 */ /* 0x001064000800017f */
[----:B-1----:R-:W-:Y:S05]  /*7810*/  @!P0 NANOSLEEP.SYNCS 0x989680 ;  /* 0x009896800000895d */ /* 0x002fea0003900000 */
[----:B------:R-:W1:Y:S02]  /*7820*/  @!P0 SYNCS.PHASECHK.TRANS64 P0, [R7+URZ], R4 ;  /* 0x00000004070085a7 */ /* 0x000e64000800007f */
[----:B-1----:R-:W-:Y:S05]  /*7830*/  @!P0 BRA `(.L_x_130) ;  /* 0xfffffffc00f08947 */ /* 0x002fea000383ffff */
[----:B------:R-:W-:Y:S05]  /*7840*/  BRA `(.L_x_155) ;  /* 0xfffffff400307947 */ /* 0x000fea000383ffff */
.L_x_131:
[----:B0-----:R0:W1:Y:S02]  /*7850*/  SYNCS.PHASECHK.TRANS64.TRYWAIT P0, [R6+URZ], R3 ;  /* 0x00000003060075a7 */ /* 0x001064000800017f */
[----:B-1----:R-:W-:Y:S05]  /*7860*/  @!P0 NANOSLEEP.SYNCS 0x989680 ;  /* 0x009896800000895d */ /* 0x002fea0003900000 */
[----:B------:R-:W1:Y:S02]  /*7870*/  @!P0 SYNCS.PHASECHK.TRANS64 P0, [R6+URZ], R3 ;  /* 0x00000003060085a7 */ /* 0x000e64000800007f */
[----:B-1----:R-:W-:Y:S05]  /*7880*/  @!P0 BRA `(.L_x_131) ;  /* 0xfffffffc00f08947 */ /* 0x002fea000383ffff */
[----:B------:R-:W-:Y:S05]  /*7890*/  BRA `(.L_x_156) ;  /* 0xfffffff400407947 */ /* 0x000fea000383ffff */
.L_x_132:
[----:B0-----:R0:W1:Y:S02]  /*78a0*/  SYNCS.PHASECHK.TRANS64.TRYWAIT P0, [R7+URZ], R4 ;  /* 0x00000004070075a7 */ /* 0x001064000800017f */
[----:B-1----:R-:W-:Y:S05]  /*78b0*/  @!P0 NANOSLEEP.SYNCS 0x989680 ;  /* 0x009896800000895d */ /* 0x002fea0003900000 */
[----:B------:R-:W1:Y:S02]  /*78c0*/  @!P0 SYNCS.PHASECHK.TRANS64 P0, [R7+URZ], R4 ;  /* 0x00000004070085a7 */ /* 0x000e64000800007f */
[----:B-1----:R-:W-:Y:S05]  /*78d0*/  @!P0 BRA `(.L_x_132) ;  /* 0xfffffffc00f08947 */ /* 0x002fea000383ffff */
[----:B------:R-:W-:Y:S05]  /*78e0*/  BRA `(.L_x_157) ;  /* 0xfffffff400507947 */ /* 0x000fea000383ffff */
.L_x_133:
[----:B0-----:R0:W1:Y:S02]  /*78f0*/  SYNCS.PHASECHK.TRANS64.TRYWAIT P0, [R6+URZ], R3 ;  /* 0x00000003060075a7 */ /* 0x001064000800017f */
[----:B-1----:R-:W-:Y:S05]  /*7900*/  @!P0 NANOSLEEP.SYNCS 0x989680 ;  /* 0x009896800000895d */ /* 0x002fea0003900000 */
[----:B------:R-:W1:Y:S02]  /*7910*/  @!P0 SYNCS.PHASECHK.TRANS64 P0, [R6+URZ], R3 ;  /* 0x00000003060085a7 */ /* 0x000e64000800007f */
[----:B-1----:R-:W-:Y:S05]  /*7920*/  @!P0 BRA `(.L_x_133) ;  /* 0xfffffffc00f08947 */ /* 0x002fea000383ffff */
[----:B------:R-:W-:Y:S05]  /*7930*/  BRA `(.L_x_158) ;  /* 0xfffffff400607947 */ /* 0x000fea000383ffff */
.L_x_134:
[----:B0-----:R0:W1:Y:S02]  /*7940*/  SYNCS.PHASECHK.TRANS64.TRYWAIT P0, [R7+URZ], R4 ;  /* 0x00000004070075a7 */ /* 0x001064000800017f */
[----:B-1----:R-:W-:Y:S05]  /*7950*/  @!P0 NANOSLEEP.SYNCS 0x989680 ;  /* 0x009896800000895d */ /* 0x002fea0003900000 */
[----:B------:R-:W1:Y:S02]  /*7960*/  @!P0 SYNCS.PHASECHK.TRANS64 P0, [R7+URZ], R4 ;  /* 0x00000004070085a7 */ /* 0x000e64000800007f */
[----:B-1----:R-:W-:Y:S05]  /*7970*/  @!P0 BRA `(.L_x_134) ;  /* 0xfffffffc00f08947 */ /* 0x002fea000383ffff */
[----:B------:R-:W-:Y:S05]  /*7980*/  BRA `(.L_x_159) ;  /* 0xfffffff400707947 */ /* 0x000fea000383ffff */
.L_x_135:
[----:B0-----:R0:W1:Y:S02]  /*7990*/  SYNCS.PHASECHK.TRANS64.TRYWAIT P0, [R6+URZ], R3 ;  /* 0x00000003060075a7 */ /* 0x001064000800017f */
[----:B-1----:R-:W-:Y:S05]  /*79a0*/  @!P0 NANOSLEEP.SYNCS 0x989680 ;  /* 0x009896800000895d */ /* 0x002fea0003900000 */
[----:B------:R-:W1:Y:S02]  /*79b0*/  @!P0 SYNCS.PHASECHK.TRANS64 P0, [R6+URZ], R3 ;  /* 0x00000003060085a7 */ /* 0x000e64000800007f */
[----:B-1----:R-:W-:Y:S05]  /*79c0*/  @!P0 BRA `(.L_x_135) ;  /* 0xfffffffc00f08947 */ /* 0x002fea000383ffff */
[----:B------:R-:W-:Y:S05]  /*79d0*/  BRA `(.L_x_160) ;  /* 0xfffffff400807947 */ /* 0x000fea000383ffff */
.L_x_136:
[----:B0-----:R0:W1:Y:S02]  /*79e0*/  SYNCS.PHASECHK.TRANS64.TRYWAIT P0, [R7+URZ], R4 ;  /* 0x00000004070075a7 */ /* 0x001064000800017f */
[----:B-1----:R-:W-:Y:S05]  /*79f0*/  @!P0 NANOSLEEP.SYNCS 0x989680 ;  /* 0x009896800000895d */ /* 0x002fea0003900000 */
[----:B------:R-:W1:Y:S02]  /*7a00*/  @!P0 SYNCS.PHASECHK.TRANS64 P0, [R7+URZ], R4 ;  /* 0x00000004070085a7 */ /* 0x000e64000800007f */
[----:B-1----:R-:W-:Y:S05]  /*7a10*/  @!P0 BRA `(.L_x_136) ;  /* 0xfffffffc00f08947 */ /* 0x002fea000383ffff */
[----:B------:R-:W-:Y:S05]  /*7a20*/  BRA `(.L_x_161) ;  /* 0xfffffff400907947 */ /* 0x000fea000383ffff */
.L_x_137:
[----:B0-----:R0:W1:Y:S02]  /*7a30*/  SYNCS.PHASECHK.TRANS64.TRYWAIT P0, [R6+URZ], R3 ;  /* 0x00000003060075a7 */ /* 0x001064000800017f */
[----:B-1----:R-:W-:Y:S05]  /*7a40*/  @!P0 NANOSLEEP.SYNCS 0x989680 ;  /* 0x009896800000895d */ /* 0x002fea0003900000 */
[----:B------:R-:W1:Y:S02]  /*7a50*/  @!P0 SYNCS.PHASECHK.TRANS64 P0, [R6+URZ], R3 ;  /* 0x00000003060085a7 */ /* 0x000e64000800007f */
[----:B-1----:R-:W-:Y:S05]  /*7a60*/  @!P0 BRA `(.L_x_137) ;  /* 0xfffffffc00f08947 */ /* 0x002fea000383ffff */
[----:B------:R-:W-:Y:S05]  /*7a70*/  BRA `(.L_x_162) ;  /* 0xfffffff400a07947 */ /* 0x000fea000383ffff */
.L_x_138:
[----:B0-----:R0:W1:Y:S02]  /*7a80*/  SYNCS.PHASECHK.TRANS64.TRYWAIT P0, [R7+URZ], R4 ;  /* 0x00000004070075a7 */ /* 0x001064000800017f */
[----:B-1----:R-:W-:Y:S05]  /*7a90*/  @!P0 NANOSLEEP.SYNCS 0x989680 ;  /* 0x009896800000895d */ /* 0x002fea0003900000 */
[----:B------:R-:W1:Y:S02]  /*7aa0*/  @!P0 SYNCS.PHASECHK.TRANS64 P0, [R7+URZ], R4 ;  /* 0x00000004070085a7 */ /* 0x000e64000800007f */
[----:B-1----:R-:W-:Y:S05]  /*7ab0*/  @!P0 BRA `(.L_x_138) ;  /* 0xfffffffc00f08947 */ /* 0x002fea000383ffff */
[----:B------:R-:W-:Y:S05]  /*7ac0*/  BRA `(.L_x_163) ;  /* 0xfffffff400b07947 */ /* 0x000fea000383ffff */
.L_x_139:
[----:B0-----:R0:W1:Y:S02]  /*7ad0*/  SYNCS.PHASECHK.TRANS64.TRYWAIT P0, [R6+URZ], R3 ;  /* 0x00000003060075a7 */ /* 0x001064000800017f */
[----:B-1----:R-:W-:Y:S05]  /*7ae0*/  @!P0 NANOSLEEP.SYNCS 0x989680 ;  /* 0x009896800000895d */ /* 0x002fea0003900000 */
[----:B------:R-:W1:Y:S02]  /*7af0*/  @!P0 SYNCS.PHASECHK.TRANS64 P0, [R6+URZ], R3 ;  /* 0x00000003060085a7 */ /* 0x000e64000800007f */
[----:B-1----:R-:W-:Y:S05]  /*7b00*/  @!P0 BRA `(.L_x_139) ;  /* 0xfffffffc00f08947 */ /* 0x002fea000383ffff */
[----:B------:R-:W-:Y:S05]  /*7b10*/  BRA `(.L_x_164) ;  /* 0xfffffff400c07947 */ /* 0x000fea000383ffff */
.L_x_140:
[----:B0-----:R0:W1:Y:S02]  /*7b20*/  SYNCS.PHASECHK.TRANS64.TRYWAIT P0, [R7+URZ], R4 ;  /* 0x00000004070075a7 */ /* 0x001064000800017f */
[----:B-1----:R-:W-:Y:S05]  /*7b30*/  @!P0 NANOSLEEP.SYNCS 0x989680 ;  /* 0x009896800000895d */ /* 0x002fea0003900000 */
[----:B------:R-:W1:Y:S02]  /*7b40*/  @!P0 SYNCS.PHASECHK.TRANS64 P0, [R7+URZ], R4 ;  /* 0x00000004070085a7 */ /* 0x000e64000800007f */
[----:B-1----:R-:W-:Y:S05]  /*7b50*/  @!P0 BRA `(.L_x_140) ;  /* 0xfffffffc00f08947 */ /* 0x002fea000383ffff */
[----:B------:R-:W-:Y:S05]  /*7b60*/  BRA `(.L_x_165) ;  /* 0xfffffff400d07947 */ /* 0x000fea000383ffff */
.L_x_141:
[----:B0-----:R0:W1:Y:S02]  /*7b70*/  SYNCS.PHASECHK.TRANS64.TRYWAIT P0, [R6+URZ], R3 ;  /* 0x00000003060075a7 */ /* 0x001064000800017f */
[----:B-1----:R-:W-:Y:S05]  /*7b80*/  @!P0 NANOSLEEP.SYNCS 0x989680 ;  /* 0x009896800000895d */ /* 0x002fea0003900000 */
[----:B------:R-:W1:Y:S02]  /*7b90*/  @!P0 SYNCS.PHASECHK.TRANS64 P0, [R6+URZ], R3 ;  /* 0x00000003060085a7 */ /* 0x000e64000800007f */
[----:B-1----:R-:W-:Y:S05]  /*7ba0*/  @!P0 BRA `(.L_x_141) ;  /* 0xfffffffc00f08947 */ /* 0x002fea000383ffff */
[----:B------:R-:W-:Y:S05]  /*7bb0*/  BRA `(.L_x_166) ;  /* 0xfffffff400e07947 */ /* 0x000fea000383ffff */
.L_x_142:
[----:B0-----:R0:W1:Y:S02]  /*7bc0*/  SYNCS.PHASECHK.TRANS64.TRYWAIT P0, [R7+URZ], R4 ;  /* 0x00000004070075a7 */ /* 0x001064000800017f */
[----:B-1----:R-:W-:Y:S05]  /*7bd0*/  @!P0 NANOSLEEP.SYNCS 0x989680 ;  /* 0x009896800000895d */ /* 0x002fea0003900000 */
[----:B------:R-:W1:Y:S02]  /*7be0*/  @!P0 SYNCS.PHASECHK.TRANS64 P0, [R7+URZ], R4 ;  /* 0x00000004070085a7 */ /* 0x000e64000800007f */
[----:B-1----:R-:W-:Y:S05]  /*7bf0*/  @!P0 BRA `(.L_x_142) ;  /* 0xfffffffc00f08947 */ /* 0x002fea000383ffff */
[----:B------:R-:W-:Y:S05]  /*7c00*/  BRA `(.L_x_167) ;  /* 0xfffffff400f07947 */ /* 0x000fea000383ffff */
.L_x_143:
[----:B0-----:R0:W1:Y:S02]  /*7c10*/  SYNCS.PHASECHK.TRANS64.TRYWAIT P0, [R6+URZ], R3 ;  /* 0x00000003060075a7 */ /* 0x001064000800017f */
[----:B-1----:R-:W-:Y:S05]  /*7c20*/  @!P0 NANOSLEEP.SYNCS 0x989680 ;  /* 0x009896800000895d */ /* 0x002fea0003900000 */
[----:B------:R-:W1:Y:S02]  /*7c30*/  @!P0 SYNCS.PHASECHK.TRANS64 P0, [R6+URZ], R3 ;  /* 0x00000003060085a7 */ /* 0x000e64000800007f */
[----:B-1----:R-:W-:Y:S05]  /*7c40*/  @!P0 BRA `(.L_x_143) ;  /* 0xfffffffc00f08947 */ /* 0x002fea000383ffff */
[----:B------:R-:W-:Y:S05]  /*7c50*/  BRA `(.L_x_168) ;  /* 0xfffffff800007947 */ /* 0x000fea000383ffff */
.L_x_144:
[----:B-1----:R1:W2:Y:S02]  /*7c60*/  SYNCS.PHASECHK.TRANS64.TRYWAIT P0, [R7+URZ], R4 ;  /* 0x00000004070075a7 */ /* 0x0022a4000800017f */
[----:B--2---:R-:W-:Y:S05]  /*7c70*/  @!P0 NANOSLEEP.SYNCS 0x989680 ;  /* 0x009896800000895d */ /* 0x004fea0003900000 */
[----:B------:R-:W2:Y:S02]  /*7c80*/  @!P0 SYNCS.PHASECHK.TRANS64 P0, [R7+URZ], R4 ;  /* 0x00000004070085a7 */ /* 0x000ea4000800007f */
[----:B--2---:R-:W-:Y:S05]  /*7c90*/  @!P0 BRA `(.L_x_144) ;  /* 0xfffffffc00f08947 */ /* 0x004fea000383ffff */
[----:B------:R-:W-:Y:S05]  /*7ca0*/  BRA `(.L_x_169) ;  /* 0xfffffff800087947 */ /* 0x000fea000383ffff */
.L_x_170:
[----:B------:R-:W-:-:S00]  /*7cb0*/  BRA `(.L_x_170) ;  /* 0xfffffffc00fc7947 */ /* 0x000fc0000383ffff */
[----:B------:R-:W-:-:S00]  /*7cc0*/  NOP ;  /* 0x0000000000007918 */ /* 0x000fc00000000000 */
        /* <DEDUP_REMOVED lines=11> */
.L_x_171:


//--------------------- .nv.shared._ZN7cutlass13device_kernelINS_4gemm6kernel13GemmUniversalIN4cute5tupleIJiiiiEEENS1_10collective13CollectiveMmaINS1_37MainloopSm90TmaGmmaWarpSpecializedFP8ILi18ENS5_IJNS4_1CILi2EEESB_NSA_ILi1EEEEEENS1_35KernelTmaWarpSpecializedCooperativeEEENS5_IJNSA_ILi128EEENSA_ILi64EEESH_EEENS_12float_e4m3_tENS5_IJlSC_lEEESJ_SK_NS4_8TiledMMAINS4_8MMA_AtomIJNS4_4SM904GMMA30MMA_64x64x32_F32E4M3E4M3_SS_TNILNSO_7ScaleInE1ELSQ_1EEEEEENS4_6LayoutINS5_IJSB_SC_SC_EEENS5_IJSC_NSA_ILi0EEESV_EEEEENS5_IJNS4_10UnderscoreESY_SY_EEEEENS4_23SM90_TMA_LOAD_MULTICASTENS4_14ComposedLayoutINS4_7SwizzleILi2ELi4ELi3EEENS4_18smem_ptr_flag_bitsILi8EEENST_INS5_IJNSA_ILi8EEESH_EEENS5_IJSH_SC_EEEEEEEvNS4_8identityES11_S1B_vS1C_EENS_8epilogue10collective6detail29Sm90TmaWarpSpecializedAdapterINS1F_15DefaultEpilogueISJ_SK_SK_NS1E_6thread17LinearCombinationISJ_Li1EffLNS1J_9ScaleType4KindE0ELNS_15FloatRoundStyleE2ESJ_EENS1_15EpilogueDefaultEEEEEvvEEEEvNT_6ParamsE --------------------------
	.section	.nv.shared._ZN7cutlass13device_kernelINS_4gemm6kernel13GemmUniversalIN4cute5tupleIJiiiiEEENS1_10collective13CollectiveMmaINS1_37MainloopSm90TmaGmmaWarpSpecializedFP8ILi18ENS5_IJNS4_1CILi2EEESB_NSA_ILi1EEEEEENS1_35KernelTmaWarpSpecializedCooperativeEEENS5_IJNSA_ILi128EEENSA_ILi64EEESH_EEENS_12float_e4m3_tENS5_IJlSC_lEEESJ_SK_NS4_8TiledMMAINS4_8MMA_AtomIJNS4_4SM904GMMA30MMA_64x64x32_F32E4M3E4M3_SS_TNILNSO_7ScaleInE1ELSQ_1EEEEEENS4_6LayoutINS5_IJSB_SC_SC_EEENS5_IJSC_NSA_ILi0EEESV_EEEEENS5_IJNS4_10UnderscoreESY_SY_EEEEENS4_23SM90_TMA_LOAD_MULTICASTENS4_14ComposedLayoutINS4_7SwizzleILi2ELi4ELi3EEENS4_18smem_ptr_flag_bitsILi8EEENST_INS5_IJNSA_ILi8EEESH_EEENS5_IJSH_SC_EEEEEEEvNS4_8identityES11_S1B_vS1C_EENS_8epilogue10collective6detail29Sm90TmaWarpSpecializedAdapterINS1F_15DefaultEpilogueISJ_SK_SK_NS1E_6thread17LinearCombinationISJ_Li1EffLNS1J_9ScaleType4KindE0ELNS_15FloatRoundStyleE2ESJ_EENS1_15EpilogueDefaultEEEEEvvEEEEvNT_6ParamsE,"aw",@nobits
	.sectionflags	@""
	.align	16
	.zero		1024


//--------------------- .nv.shared.reserved.0     --------------------------
	.section	.nv.shared.reserved.0,"aw",@nobits
	.weak		__nv_reservedSMEM_offset_0_alias
	.size		__nv_reservedSMEM_offset_0_alias, 0, 0
	.other		__nv_reservedSMEM_offset_0_alias,@"STO_CUDA_RESERVED_SHARED STV_DEFAULT"
__nv_reservedSMEM_offset_0_alias:
	.zero		0


//--------------------- .nv.global                --------------------------
	.section	.nv.global,"aw",@nobits
.nv.global:
	.type		_ZN39_INTERNAL_d93f4df1_4_k_cu_a9175038_51084cute1_E,@object
	.size		_ZN39_INTERNAL_d93f4df1_4_k_cu_a9175038_51084cute1_E,(_ZN39_INTERNAL_d93f4df1_4_k_cu_a9175038_51084cuda3std3__45__cpo6cbeginE - _ZN39_INTERNAL_d93f4df1_4_k_cu_a9175038_51084cute1_E)
_ZN39_INTERNAL_d93f4df1_4_k_cu_a9175038_51084cute1_E:
	.zero		1
	.type		_ZN39_INTERNAL_d93f4df1_4_k_cu_a9175038_51084cuda3std3__45__cpo6cbeginE,@object
	.size		_ZN39_INTERNAL_d93f4df1_4_k_cu_a9175038_51084cuda3std3__45__cpo6cbeginE,(_ZN39_INTERNAL_d93f4df1_4_k_cu_a9175038_51084cuda3std3__48in_placeE - _ZN39_INTERNAL_d93f4df1_4_k_cu_a9175038_51084cuda3std3__45__cpo6cbeginE)
_ZN39_INTERNAL_d93f4df1_4_k_cu_a9175038_51084cuda3std3__45__cpo6cbeginE:
	.zero		1
	.type		_ZN39_INTERNAL_d93f4df1_4_k_cu_a9175038_51084cuda3std3__48in_placeE,@object
	.size		_ZN39_INTERNAL_d93f4df1_4_k_cu_a9175038_51084cuda3std3__48in_placeE,(_ZN39_INTERNAL_d93f4df1_4_k_cu_a9175038_51084cuda3std6ranges3__45__cpo9iter_moveE - _ZN39_INTERNAL_d93f4df1_4_k_cu_a9175038_51084cuda3std3__48in_placeE)
_ZN39_INTERNAL_d93f4df1_4_k_cu_a9175038_51084cuda3std3__48in_placeE:
	.zero		1
	.type		_ZN39_INTERNAL_d93f4df1_4_k_cu_a9175038_51084cuda3std6ranges3__45__cpo9iter_moveE,@object
	.size		_ZN39_INTERNAL_d93f4df1_4_k_cu_a9175038_51084cuda3std6ranges3__45__cpo9iter_moveE,(_ZN39_INTERNAL_d93f4df1_4_k_cu_a9175038_51084cuda3std3__45__cpo5beginE - _ZN39_INTERNAL_d93f4df1_4_k_cu_a9175038_51084cuda3std6ranges3__45__cpo9iter_moveE)
_ZN39_INTERNAL_d93f4df1_4_k_cu_a9175038_51084cuda3std6ranges3__45__cpo9iter_moveE:
	.zero		1
	.type		_ZN39_INTERNAL_d93f4df1_4_k_cu_a9175038_51084cuda3std3__45__cpo5beginE,@object
	.size		_ZN39_INTERNAL_d93f4df1_4_k_cu_a9175038_51084cuda3std3__45__cpo5beginE,(_ZN39_INTERNAL_d93f4df1_4_k_cu_a9175038_51084cuda3std3__441_GLOBAL__N__d93f4df1_4_k_cu_a9175038_51086ignoreE - _ZN39_INTERNAL_d93f4df1_4_k_cu_a9175038_51084cuda3std3__45__cpo5beginE)
_ZN39_INTERNAL_d93f4df1_4_k_cu_a9175038_51084cuda3std3__45__cpo5beginE:
	.zero		1
	.type		_ZN39_INTERNAL_d93f4df1_4_k_cu_a9175038_51084cuda3std3__441_GLOBAL__N__d93f4df1_4_k_cu_a9175038_51086ignoreE,@object
	.size		_ZN39_INTERNAL_d93f4df1_4_k_cu_a9175038_51084cuda3std3__441_GLOBAL__N__d93f4df1_4_k_cu_a9175038_51086ignoreE,(_ZN39_INTERNAL_d93f4df1_4_k_cu_a9175038_51084cute7productE - _ZN39_INTERNAL_d93f4df1_4_k_cu_a9175038_51084cuda3std3__441_GLOBAL__N__d93f4df1_4_k_cu_a9175038_51086ignoreE)
_ZN39_INTERNAL_d93f4df1_4_k_cu_a9175038_51084cuda3std3__441_GLOBAL__N__d93f4df1_4_k_cu_a9175038_51086ignoreE:
	.zero		1
	.type		_ZN39_INTERNAL_d93f4df1_4_k_cu_a9175038_51084cute7productE,@object
	.size		_ZN39_INTERNAL_d93f4df1_4_k_cu_a9175038_51084cute7productE,(_ZN39_INTERNAL_d93f4df1_4_k_cu_a9175038_51084cuda3std3__45__cpo3endE - _ZN39_INTERNAL_d93f4df1_4_k_cu_a9175038_51084cute7productE)
_ZN39_INTERNAL_d93f4df1_4_k_cu_a9175038_51084cute7productE:
	.zero		1
	.type		_ZN39_INTERNAL_d93f4df1_4_k_cu_a9175038_51084cuda3std3__45__cpo3endE,@object
	.size		_ZN39_INTERNAL_d93f4df1_4_k_cu_a9175038_51084cuda3std3__45__cpo3endE,(_ZN39_INTERNAL_d93f4df1_4_k_cu_a9175038_51084cuda3std3__419piecewise_constructE - _ZN39_INTERNAL_d93f4df1_4_k_cu_a9175038_51084cuda3std3__45__cpo3endE)
_ZN39_INTERNAL_d93f4df1_4_k_cu_a9175038_51084cuda3std3__45__cpo3endE:
	.zero		1
	.type		_ZN39_INTERNAL_d93f4df1_4_k_cu_a9175038_51084cuda3std3__419piecewise_constructE,@object
	.size		_ZN39_INTERNAL_d93f4df1_4_k_cu_a9175038_51084cuda3std3__419piecewise_constructE,(_ZN39_INTERNAL_d93f4df1_4_k_cu_a9175038_51084cuda3std3__45__cpo4cendE - _ZN39_INTERNAL_d93f4df1_4_k_cu_a9175038_51084cuda3std3__419piecewise_constructE)
_ZN39_INTERNAL_d93f4df1_4_k_cu_a9175038_51084cuda3std3__419piecewise_constructE:
	.zero		1
	.type		_ZN39_INTERNAL_d93f4df1_4_k_cu_a9175038_51084cuda3std3__45__cpo4cendE,@object
	.size		_ZN39_INTERNAL_d93f4df1_4_k_cu_a9175038_51084cuda3std3__45__cpo4cendE,(_ZN39_INTERNAL_d93f4df1_4_k_cu_a9175038_51084cuda3std6ranges3__45__cpo4swapE - _ZN39_INTERNAL_d93f4df1_4_k_cu_a9175038_51084cuda3std3__45__cpo4cendE)
_ZN39_INTERNAL_d93f4df1_4_k_cu_a9175038_51084cuda3std3__45__cpo4cendE:
	.zero		1
	.type		_ZN39_INTERNAL_d93f4df1_4_k_cu_a9175038_51084cuda3std6ranges3__45__cpo4swapE,@object
	.size		_ZN39_INTERNAL_d93f4df1_4_k_cu_a9175038_51084cuda3std6ranges3__45__cpo4swapE,(.L_7 - _ZN39_INTERNAL_d93f4df1_4_k_cu_a9175038_51084cuda3std6ranges3__45__cpo4swapE)
_ZN39_INTERNAL_d93f4df1_4_k_cu_a9175038_51084cuda3std6ranges3__45__cpo4swapE:
	.zero		1
.L_7:


//--------------------- .nv.constant0._ZN7cutlass13device_kernelINS_4gemm6kernel13GemmUniversalIN4cute5tupleIJiiiiEEENS1_10collective13CollectiveMmaINS1_37MainloopSm90TmaGmmaWarpSpecializedFP8ILi18ENS5_IJNS4_1CILi2EEESB_NSA_ILi1EEEEEENS1_35KernelTmaWarpSpecializedCooperativeEEENS5_IJNSA_ILi128EEENSA_ILi64EEESH_EEENS_12float_e4m3_tENS5_IJlSC_lEEESJ_SK_NS4_8TiledMMAINS4_8MMA_AtomIJNS4_4SM904GMMA30MMA_64x64x32_F32E4M3E4M3_SS_TNILNSO_7ScaleInE1ELSQ_1EEEEEENS4_6LayoutINS5_IJSB_SC_SC_EEENS5_IJSC_NSA_ILi0EEESV_EEEEENS5_IJNS4_10UnderscoreESY_SY_EEEEENS4_23SM90_TMA_LOAD_MULTICASTENS4_14ComposedLayoutINS4_7SwizzleILi2ELi4ELi3EEENS4_18smem_ptr_flag_bitsILi8EEENST_INS5_IJNSA_ILi8EEESH_EEENS5_IJSH_SC_EEEEEEEvNS4_8identityES11_S1B_vS1C_EENS_8epilogue10collective6detail29Sm90TmaWarpSpecializedAdapterINS1F_15DefaultEpilogueISJ_SK_SK_NS1E_6thread17LinearCombinationISJ_Li1EffLNS1J_9ScaleType4KindE0ELNS_15FloatRoundStyleE2ESJ_EENS1_15EpilogueDefaultEEEEEvvEEEEvNT_6ParamsE --------------------------
	.section	.nv.constant0._ZN7cutlass13device_kernelINS_4gemm6kernel13GemmUniversalIN4cute5tupleIJiiiiEEENS1_10collective13CollectiveMmaINS1_37MainloopSm90TmaGmmaWarpSpecializedFP8ILi18ENS5_IJNS4_1CILi2EEESB_NSA_ILi1EEEEEENS1_35KernelTmaWarpSpecializedCooperativeEEENS5_IJNSA_ILi128EEENSA_ILi64EEESH_EEENS_12float_e4m3_tENS5_IJlSC_lEEESJ_SK_NS4_8TiledMMAINS4_8MMA_AtomIJNS4_4SM904GMMA30MMA_64x64x32_F32E4M3E4M3_SS_TNILNSO_7ScaleInE1ELSQ_1EEEEEENS4_6LayoutINS5_IJSB_SC_SC_EEENS5_IJSC_NSA_ILi0EEESV_EEEEENS5_IJNS4_10UnderscoreESY_SY_EEEEENS4_23SM90_TMA_LOAD_MULTICASTENS4_14ComposedLayoutINS4_7SwizzleILi2ELi4ELi3EEENS4_18smem_ptr_flag_bitsILi8EEENST_INS5_IJNSA_ILi8EEESH_EEENS5_IJSH_SC_EEEEEEEvNS4_8identityES11_S1B_vS1C_EENS_8epilogue10collective6detail29Sm90TmaWarpSpecializedAdapterINS1F_15DefaultEpilogueISJ_SK_SK_NS1E_6thread17LinearCombinationISJ_Li1EffLNS1J_9ScaleType4KindE0ELNS_15FloatRoundStyleE2ESJ_EENS1_15EpilogueDefaultEEEEEvvEEEEvNT_6ParamsE,"a",@progbits
	.sectionflags	@""
	.align	4
.nv.constant0._ZN7cutlass13device_kernelINS_4gemm6kernel13GemmUniversalIN4cute5tupleIJiiiiEEENS1_10collective13CollectiveMmaINS1_37MainloopSm90TmaGmmaWarpSpecializedFP8ILi18ENS5_IJNS4_1CILi2EEESB_NSA_ILi1EEEEEENS1_35KernelTmaWarpSpecializedCooperativeEEENS5_IJNSA_ILi128EEENSA_ILi64EEESH_EEENS_12float_e4m3_tENS5_IJlSC_lEEESJ_SK_NS4_8TiledMMAINS4_8MMA_AtomIJNS4_4SM904GMMA30MMA_64x64x32_F32E4M3E4M3_SS_TNILNSO_7ScaleInE1ELSQ_1EEEEEENS4_6LayoutINS5_IJSB_SC_SC_EEENS5_IJSC_NSA_ILi0EEESV_EEEEENS5_IJNS4_10UnderscoreESY_SY_EEEEENS4_23SM90_TMA_LOAD_MULTICASTENS4_14ComposedLayoutINS4_7SwizzleILi2ELi4ELi3EEENS4_18smem_ptr_flag_bitsILi8EEENST_INS5_IJNSA_ILi8EEESH_EEENS5_IJSH_SC_EEEEEEEvNS4_8identityES11_S1B_vS1C_EENS_8epilogue10collective6detail29Sm90TmaWarpSpecializedAdapterINS1F_15DefaultEpilogueISJ_SK_SK_NS1E_6thread17LinearCombinationISJ_Li1EffLNS1J_9ScaleType4KindE0ELNS_15FloatRoundStyleE2ESJ_EENS1_15EpilogueDefaultEEEEEvvEEEEvNT_6ParamsE:
	.zero		1664


//--------------------- SYMBOLS --------------------------

	.type		.nv.reservedSmem.offset0,@object
	.size		.nv.reservedSmem.offset0,0x4
